//
// Generated by NVIDIA NVVM Compiler
//
// Compiler Build ID: CL-36424714
// Cuda compilation tools, release 13.0, V13.0.88
// Based on NVVM 20.0.0
//

.version 9.0
.target sm_100
.address_size 64

	// .globl	_Z6matmulIiEvPKT_S2_PS0_jj
.extern .func  (.param .b32 func_retval0) vprintf
(
	.param .b64 vprintf_param_0,
	.param .b64 vprintf_param_1
)
;
.extern .shared .align 16 .b8 shared[];
.global .align 1 .b8 $str[17] = {65, 115, 91, 37, 100, 93, 91, 37, 100, 93, 32, 61, 32, 37, 102, 10};
.global .align 1 .b8 $str$1[17] = {66, 115, 91, 37, 100, 93, 91, 37, 100, 93, 32, 61, 32, 37, 102, 10};

.visible .entry _Z6matmulIiEvPKT_S2_PS0_jj(
	.param .u64 .ptr .align 1 _Z6matmulIiEvPKT_S2_PS0_jj_param_0,
	.param .u64 .ptr .align 1 _Z6matmulIiEvPKT_S2_PS0_jj_param_1,
	.param .u64 .ptr .align 1 _Z6matmulIiEvPKT_S2_PS0_jj_param_2,
	.param .u32 _Z6matmulIiEvPKT_S2_PS0_jj_param_3,
	.param .u32 _Z6matmulIiEvPKT_S2_PS0_jj_param_4
)
{
	.local .align 8 .b8 	__local_depot0[16];
	.reg .b64 	%SP;
	.reg .b64 	%SPL;
	.reg .pred 	%p<15>;
	.reg .b32 	%r<185>;
	.reg .b64 	%rd<19>;

	mov.u64 	%SPL, __local_depot0;
	cvta.local.u64 	%SP, %SPL;
	ld.param.u64 	%rd3, [_Z6matmulIiEvPKT_S2_PS0_jj_param_0];
	ld.param.u64 	%rd4, [_Z6matmulIiEvPKT_S2_PS0_jj_param_1];
	ld.param.u64 	%rd5, [_Z6matmulIiEvPKT_S2_PS0_jj_param_2];
	ld.param.u32 	%r50, [_Z6matmulIiEvPKT_S2_PS0_jj_param_3];
	ld.param.u32 	%r51, [_Z6matmulIiEvPKT_S2_PS0_jj_param_4];
	mov.u32 	%r52, %ctaid.x;
	mov.u32 	%r53, %ctaid.y;
	mov.u32 	%r1, %tid.x;
	mov.u32 	%r2, %tid.y;
	mul.lo.s32 	%r3, %r51, %r50;
	mul.lo.s32 	%r168, %r3, %r53;
	mul.lo.s32 	%r167, %r51, %r52;
	mad.lo.s32 	%r6, %r50, %r2, %r1;
	add.s32 	%r54, %r6, %r167;
	add.s32 	%r7, %r54, %r168;
	mul.lo.s32 	%r55, %r50, %r50;
	setp.ge.u32 	%p2, %r7, %r55;
	@%p2 bra 	$L__BB0_20;
	add.s32 	%r56, %r50, %r168;
	add.s32 	%r8, %r56, -1;
	mul.lo.s32 	%r9, %r51, %r51;
	shl.b32 	%r57, %r9, 2;
	mov.u32 	%r58, shared;
	add.s32 	%r10, %r58, %r57;
	max.u32 	%r59, %r1, %r2;
	setp.lt.u32 	%p1, %r59, %r51;
	setp.ge.u32 	%p3, %r59, %r51;
	@%p3 bra 	$L__BB0_3;
	add.u64 	%rd6, %SP, 0;
	add.u64 	%rd7, %SPL, 0;
	mad.lo.s32 	%r60, %r51, %r2, %r1;
	shl.b32 	%r61, %r60, 2;
	add.s32 	%r63, %r58, %r61;
	ld.shared.u32 	%r64, [%r63];
	st.local.v2.u32 	[%rd7], {%r2, %r1};
	st.local.u32 	[%rd7+8], %r64;
	mov.u64 	%rd8, $str;
	cvta.global.u64 	%rd9, %rd8;
	{ // callseq 0, 0
	.param .b64 param0;
	st.param.b64 	[param0], %rd9;
	.param .b64 param1;
	st.param.b64 	[param1], %rd6;
	.param .b32 retval0;
	call.uni (retval0), 
	vprintf, 
	(
	param0, 
	param1
	);
	ld.param.b32 	%r65, [retval0];
	} // callseq 0
	add.s32 	%r67, %r10, %r61;
	ld.shared.u32 	%r68, [%r67];
	st.local.v2.u32 	[%rd7], {%r2, %r1};
	st.local.u32 	[%rd7+8], %r68;
	mov.u64 	%rd10, $str$1;
	cvta.global.u64 	%rd11, %rd10;
	{ // callseq 1, 0
	.param .b64 param0;
	st.param.b64 	[param0], %rd11;
	.param .b64 param1;
	st.param.b64 	[param1], %rd6;
	.param .b32 retval0;
	call.uni (retval0), 
	vprintf, 
	(
	param0, 
	param1
	);
	ld.param.b32 	%r69, [retval0];
	} // callseq 1
$L__BB0_3:
	setp.gt.s32 	%p4, %r168, %r8;
	mov.b32 	%r183, 0;
	@%p4 bra 	$L__BB0_18;
	mul.lo.s32 	%r11, %r51, %r2;
	and.b32  	%r12, %r51, 7;
	and.b32  	%r13, %r51, 3;
	and.b32  	%r14, %r51, -8;
	and.b32  	%r15, %r51, 1;
	neg.s32 	%r16, %r14;
	shl.b32 	%r74, %r1, 2;
	add.s32 	%r75, %r57, %r74;
	add.s32 	%r17, %r58, %r75;
	shl.b32 	%r18, %r51, 5;
	shl.b32 	%r19, %r51, 2;
	cvta.to.global.u64 	%rd1, %rd3;
	cvta.to.global.u64 	%rd2, %rd4;
	mov.b32 	%r183, 0;
$L__BB0_5:
	setp.eq.s32 	%p5, %r51, 0;
	add.s32 	%r77, %r6, %r168;
	mul.wide.u32 	%rd12, %r77, 4;
	add.s64 	%rd13, %rd1, %rd12;
	ld.global.u32 	%r78, [%rd13];
	add.s32 	%r79, %r11, %r1;
	shl.b32 	%r80, %r79, 2;
	mov.u32 	%r81, shared;
	add.s32 	%r82, %r81, %r80;
	st.shared.u32 	[%r82], %r78;
	add.s32 	%r83, %r6, %r167;
	mul.wide.u32 	%rd14, %r83, 4;
	add.s64 	%rd15, %rd2, %rd14;
	ld.global.u32 	%r84, [%rd15];
	add.s32 	%r85, %r10, %r80;
	st.shared.u32 	[%r85], %r84;
	bar.sync 	0;
	@%p5 bra 	$L__BB0_17;
	setp.lt.u32 	%p6, %r51, 8;
	mov.b32 	%r178, 0;
	@%p6 bra 	$L__BB0_9;
	shl.b32 	%r88, %r11, 2;
	add.s32 	%r90, %r88, %r81;
	add.s32 	%r170, %r90, 16;
	mov.u32 	%r171, %r17;
	mov.u32 	%r172, %r16;
$L__BB0_8:
	.pragma "nounroll";
	ld.shared.u32 	%r91, [%r170+-16];
	ld.shared.u32 	%r92, [%r171];
	mad.lo.s32 	%r93, %r92, %r91, %r183;
	ld.shared.u32 	%r94, [%r170+-12];
	add.s32 	%r95, %r171, %r19;
	ld.shared.u32 	%r96, [%r95];
	mad.lo.s32 	%r97, %r96, %r94, %r93;
	ld.shared.u32 	%r98, [%r170+-8];
	add.s32 	%r99, %r95, %r19;
	ld.shared.u32 	%r100, [%r99];
	mad.lo.s32 	%r101, %r100, %r98, %r97;
	ld.shared.u32 	%r102, [%r170+-4];
	add.s32 	%r103, %r99, %r19;
	ld.shared.u32 	%r104, [%r103];
	mad.lo.s32 	%r105, %r104, %r102, %r101;
	ld.shared.u32 	%r106, [%r170];
	add.s32 	%r107, %r103, %r19;
	ld.shared.u32 	%r108, [%r107];
	mad.lo.s32 	%r109, %r108, %r106, %r105;
	ld.shared.u32 	%r110, [%r170+4];
	add.s32 	%r111, %r107, %r19;
	ld.shared.u32 	%r112, [%r111];
	mad.lo.s32 	%r113, %r112, %r110, %r109;
	ld.shared.u32 	%r114, [%r170+8];
	add.s32 	%r115, %r111, %r19;
	ld.shared.u32 	%r116, [%r115];
	mad.lo.s32 	%r117, %r116, %r114, %r113;
	ld.shared.u32 	%r118, [%r170+12];
	add.s32 	%r119, %r115, %r19;
	ld.shared.u32 	%r120, [%r119];
	mad.lo.s32 	%r183, %r120, %r118, %r117;
	add.s32 	%r172, %r172, 8;
	add.s32 	%r171, %r171, %r18;
	add.s32 	%r170, %r170, 32;
	setp.ne.s32 	%p7, %r172, 0;
	mov.u32 	%r178, %r14;
	@%p7 bra 	$L__BB0_8;
$L__BB0_9:
	setp.eq.s32 	%p8, %r12, 0;
	@%p8 bra 	$L__BB0_17;
	add.s32 	%r122, %r12, -1;
	setp.lt.u32 	%p9, %r122, 3;
	@%p9 bra 	$L__BB0_12;
	add.s32 	%r123, %r178, %r11;
	shl.b32 	%r124, %r123, 2;
	mov.u32 	%r125, shared;
	add.s32 	%r126, %r125, %r124;
	ld.shared.u32 	%r127, [%r126];
	mad.lo.s32 	%r128, %r178, %r51, %r1;
	shl.b32 	%r129, %r128, 2;
	add.s32 	%r130, %r10, %r129;
	ld.shared.u32 	%r131, [%r130];
	mad.lo.s32 	%r132, %r131, %r127, %r183;
	ld.shared.u32 	%r133, [%r126+4];
	add.s32 	%r134, %r130, %r19;
	ld.shared.u32 	%r135, [%r134];
	mad.lo.s32 	%r136, %r135, %r133, %r132;
	ld.shared.u32 	%r137, [%r126+8];
	add.s32 	%r138, %r134, %r19;
	ld.shared.u32 	%r139, [%r138];
	mad.lo.s32 	%r140, %r139, %r137, %r136;
	ld.shared.u32 	%r141, [%r126+12];
	add.s32 	%r142, %r138, %r19;
	ld.shared.u32 	%r143, [%r142];
	mad.lo.s32 	%r183, %r143, %r141, %r140;
	add.s32 	%r178, %r178, 4;
$L__BB0_12:
	setp.eq.s32 	%p10, %r13, 0;
	@%p10 bra 	$L__BB0_17;
	setp.eq.s32 	%p11, %r13, 1;
	@%p11 bra 	$L__BB0_15;
	add.s32 	%r145, %r178, %r11;
	shl.b32 	%r146, %r145, 2;
	mov.u32 	%r147, shared;
	add.s32 	%r148, %r147, %r146;
	ld.shared.u32 	%r149, [%r148];
	mad.lo.s32 	%r150, %r178, %r51, %r1;
	shl.b32 	%r151, %r150, 2;
	add.s32 	%r152, %r10, %r151;
	ld.shared.u32 	%r153, [%r152];
	mad.lo.s32 	%r154, %r153, %r149, %r183;
	ld.shared.u32 	%r155, [%r148+4];
	add.s32 	%r156, %r152, %r19;
	ld.shared.u32 	%r157, [%r156];
	mad.lo.s32 	%r183, %r157, %r155, %r154;
	add.s32 	%r178, %r178, 2;
$L__BB0_15:
	setp.eq.s32 	%p12, %r15, 0;
	@%p12 bra 	$L__BB0_17;
	add.s32 	%r158, %r178, %r11;
	shl.b32 	%r159, %r158, 2;
	mov.u32 	%r160, shared;
	add.s32 	%r161, %r160, %r159;
	ld.shared.u32 	%r162, [%r161];
	mad.lo.s32 	%r163, %r178, %r51, %r1;
	shl.b32 	%r164, %r163, 2;
	add.s32 	%r165, %r10, %r164;
	ld.shared.u32 	%r166, [%r165];
	mad.lo.s32 	%r183, %r166, %r162, %r183;
$L__BB0_17:
	bar.sync 	0;
	add.s32 	%r168, %r168, %r51;
	add.s32 	%r167, %r167, %r3;
	setp.le.s32 	%p13, %r168, %r8;
	@%p13 bra 	$L__BB0_5;
$L__BB0_18:
	not.pred 	%p14, %p1;
	@%p14 bra 	$L__BB0_20;
	cvta.to.global.u64 	%rd16, %rd5;
	mul.wide.s32 	%rd17, %r7, 4;
	add.s64 	%rd18, %rd16, %rd17;
	st.global.u32 	[%rd18], %r183;
$L__BB0_20:
	ret;

}
	// .globl	_Z6matmulIfEvPKT_S2_PS0_jj
.visible .entry _Z6matmulIfEvPKT_S2_PS0_jj(
	.param .u64 .ptr .align 1 _Z6matmulIfEvPKT_S2_PS0_jj_param_0,
	.param .u64 .ptr .align 1 _Z6matmulIfEvPKT_S2_PS0_jj_param_1,
	.param .u64 .ptr .align 1 _Z6matmulIfEvPKT_S2_PS0_jj_param_2,
	.param .u32 _Z6matmulIfEvPKT_S2_PS0_jj_param_3,
	.param .u32 _Z6matmulIfEvPKT_S2_PS0_jj_param_4
)
{
	.local .align 16 .b8 	__local_depot1[16];
	.reg .b64 	%SP;
	.reg .b64 	%SPL;
	.reg .pred 	%p<15>;
	.reg .b32 	%r<111>;
	.reg .b32 	%f<75>;
	.reg .b64 	%rd<19>;
	.reg .b64 	%fd<3>;

	mov.u64 	%SPL, __local_depot1;
	cvta.local.u64 	%SP, %SPL;
	ld.param.u64 	%rd3, [_Z6matmulIfEvPKT_S2_PS0_jj_param_0];
	ld.param.u64 	%rd4, [_Z6matmulIfEvPKT_S2_PS0_jj_param_1];
	ld.param.u64 	%rd5, [_Z6matmulIfEvPKT_S2_PS0_jj_param_2];
	ld.param.u32 	%r36, [_Z6matmulIfEvPKT_S2_PS0_jj_param_3];
	ld.param.u32 	%r37, [_Z6matmulIfEvPKT_S2_PS0_jj_param_4];
	mov.u32 	%r38, %ctaid.x;
	mov.u32 	%r39, %ctaid.y;
	mov.u32 	%r1, %tid.x;
	mov.u32 	%r2, %tid.y;
	mul.lo.s32 	%r3, %r37, %r36;
	mul.lo.s32 	%r104, %r3, %r39;
	mul.lo.s32 	%r103, %r37, %r38;
	mad.lo.s32 	%r6, %r36, %r2, %r1;
	add.s32 	%r40, %r6, %r103;
	add.s32 	%r7, %r40, %r104;
	mul.lo.s32 	%r41, %r36, %r36;
	setp.ge.u32 	%p2, %r7, %r41;
	@%p2 bra 	$L__BB1_20;
	add.s32 	%r42, %r36, %r104;
	add.s32 	%r8, %r42, -1;
	mul.lo.s32 	%r9, %r37, %r37;
	shl.b32 	%r43, %r9, 2;
	mov.u32 	%r44, shared;
	add.s32 	%r10, %r44, %r43;
	max.u32 	%r45, %r1, %r2;
	setp.lt.u32 	%p1, %r45, %r37;
	setp.ge.u32 	%p3, %r45, %r37;
	@%p3 bra 	$L__BB1_3;
	add.u64 	%rd6, %SP, 0;
	add.u64 	%rd7, %SPL, 0;
	mad.lo.s32 	%r46, %r37, %r2, %r1;
	shl.b32 	%r47, %r46, 2;
	add.s32 	%r49, %r44, %r47;
	ld.shared.f32 	%f15, [%r49];
	cvt.f64.f32 	%fd1, %f15;
	st.local.v2.u32 	[%rd7], {%r2, %r1};
	st.local.f64 	[%rd7+8], %fd1;
	mov.u64 	%rd8, $str;
	cvta.global.u64 	%rd9, %rd8;
	{ // callseq 2, 0
	.param .b64 param0;
	st.param.b64 	[param0], %rd9;
	.param .b64 param1;
	st.param.b64 	[param1], %rd6;
	.param .b32 retval0;
	call.uni (retval0), 
	vprintf, 
	(
	param0, 
	param1
	);
	ld.param.b32 	%r50, [retval0];
	} // callseq 2
	add.s32 	%r52, %r10, %r47;
	ld.shared.f32 	%f16, [%r52];
	cvt.f64.f32 	%fd2, %f16;
	st.local.v2.u32 	[%rd7], {%r2, %r1};
	st.local.f64 	[%rd7+8], %fd2;
	mov.u64 	%rd10, $str$1;
	cvta.global.u64 	%rd11, %rd10;
	{ // callseq 3, 0
	.param .b64 param0;
	st.param.b64 	[param0], %rd11;
	.param .b64 param1;
	st.param.b64 	[param1], %rd6;
	.param .b32 retval0;
	call.uni (retval0), 
	vprintf, 
	(
	param0, 
	param1
	);
	ld.param.b32 	%r53, [retval0];
	} // callseq 3
$L__BB1_3:
	setp.gt.s32 	%p4, %r104, %r8;
	mov.f32 	%f73, 0f00000000;
	@%p4 bra 	$L__BB1_18;
	mul.lo.s32 	%r11, %r37, %r2;
	and.b32  	%r12, %r37, 7;
	and.b32  	%r13, %r37, 3;
	and.b32  	%r14, %r37, -8;
	and.b32  	%r15, %r37, 1;
	neg.s32 	%r16, %r14;
	shl.b32 	%r56, %r1, 2;
	add.s32 	%r57, %r43, %r56;
	add.s32 	%r17, %r44, %r57;
	shl.b32 	%r18, %r37, 5;
	shl.b32 	%r19, %r37, 2;
	cvta.to.global.u64 	%rd1, %rd3;
	cvta.to.global.u64 	%rd2, %rd4;
	mov.f32 	%f73, 0f00000000;
$L__BB1_5:
	setp.eq.s32 	%p5, %r37, 0;
	add.s32 	%r59, %r6, %r104;
	mul.wide.u32 	%rd12, %r59, 4;
	add.s64 	%rd13, %rd1, %rd12;
	ld.global.f32 	%f19, [%rd13];
	add.s32 	%r60, %r11, %r1;
	shl.b32 	%r61, %r60, 2;
	mov.u32 	%r62, shared;
	add.s32 	%r63, %r62, %r61;
	st.shared.f32 	[%r63], %f19;
	add.s32 	%r64, %r6, %r103;
	mul.wide.u32 	%rd14, %r64, 4;
	add.s64 	%rd15, %rd2, %rd14;
	ld.global.f32 	%f20, [%rd15];
	add.s32 	%r65, %r10, %r61;
	st.shared.f32 	[%r65], %f20;
	bar.sync 	0;
	@%p5 bra 	$L__BB1_17;
	setp.lt.u32 	%p6, %r37, 8;
	mov.b32 	%r109, 0;
	@%p6 bra 	$L__BB1_9;
	shl.b32 	%r67, %r11, 2;
	add.s32 	%r69, %r67, %r62;
	add.s32 	%r105, %r69, 16;
	mov.u32 	%r106, %r17;
	mov.u32 	%r107, %r16;
$L__BB1_8:
	.pragma "nounroll";
	ld.shared.f32 	%f22, [%r105+-16];
	ld.shared.f32 	%f23, [%r106];
	fma.rn.f32 	%f24, %f22, %f23, %f73;
	ld.shared.f32 	%f25, [%r105+-12];
	add.s32 	%r70, %r106, %r19;
	ld.shared.f32 	%f26, [%r70];
	fma.rn.f32 	%f27, %f25, %f26, %f24;
	ld.shared.f32 	%f28, [%r105+-8];
	add.s32 	%r71, %r70, %r19;
	ld.shared.f32 	%f29, [%r71];
	fma.rn.f32 	%f30, %f28, %f29, %f27;
	ld.shared.f32 	%f31, [%r105+-4];
	add.s32 	%r72, %r71, %r19;
	ld.shared.f32 	%f32, [%r72];
	fma.rn.f32 	%f33, %f31, %f32, %f30;
	ld.shared.f32 	%f34, [%r105];
	add.s32 	%r73, %r72, %r19;
	ld.shared.f32 	%f35, [%r73];
	fma.rn.f32 	%f36, %f34, %f35, %f33;
	ld.shared.f32 	%f37, [%r105+4];
	add.s32 	%r74, %r73, %r19;
	ld.shared.f32 	%f38, [%r74];
	fma.rn.f32 	%f39, %f37, %f38, %f36;
	ld.shared.f32 	%f40, [%r105+8];
	add.s32 	%r75, %r74, %r19;
	ld.shared.f32 	%f41, [%r75];
	fma.rn.f32 	%f42, %f40, %f41, %f39;
	ld.shared.f32 	%f43, [%r105+12];
	add.s32 	%r76, %r75, %r19;
	ld.shared.f32 	%f44, [%r76];
	fma.rn.f32 	%f73, %f43, %f44, %f42;
	add.s32 	%r107, %r107, 8;
	add.s32 	%r106, %r106, %r18;
	add.s32 	%r105, %r105, 32;
	setp.ne.s32 	%p7, %r107, 0;
	mov.u32 	%r109, %r14;
	@%p7 bra 	$L__BB1_8;
$L__BB1_9:
	setp.eq.s32 	%p8, %r12, 0;
	@%p8 bra 	$L__BB1_17;
	add.s32 	%r77, %r12, -1;
	setp.lt.u32 	%p9, %r77, 3;
	@%p9 bra 	$L__BB1_12;
	add.s32 	%r78, %r109, %r11;
	shl.b32 	%r79, %r78, 2;
	mov.u32 	%r80, shared;
	add.s32 	%r81, %r80, %r79;
	ld.shared.f32 	%f46, [%r81];
	mad.lo.s32 	%r82, %r109, %r37, %r1;
	shl.b32 	%r83, %r82, 2;
	add.s32 	%r84, %r10, %r83;
	ld.shared.f32 	%f47, [%r84];
	fma.rn.f32 	%f48, %f46, %f47, %f73;
	ld.shared.f32 	%f49, [%r81+4];
	add.s32 	%r85, %r84, %r19;
	ld.shared.f32 	%f50, [%r85];
	fma.rn.f32 	%f51, %f49, %f50, %f48;
	ld.shared.f32 	%f52, [%r81+8];
	add.s32 	%r86, %r85, %r19;
	ld.shared.f32 	%f53, [%r86];
	fma.rn.f32 	%f54, %f52, %f53, %f51;
	ld.shared.f32 	%f55, [%r81+12];
	add.s32 	%r87, %r86, %r19;
	ld.shared.f32 	%f56, [%r87];
	fma.rn.f32 	%f73, %f55, %f56, %f54;
	add.s32 	%r109, %r109, 4;
$L__BB1_12:
	setp.eq.s32 	%p10, %r13, 0;
	@%p10 bra 	$L__BB1_17;
	setp.eq.s32 	%p11, %r13, 1;
	@%p11 bra 	$L__BB1_15;
	add.s32 	%r88, %r109, %r11;
	shl.b32 	%r89, %r88, 2;
	mov.u32 	%r90, shared;
	add.s32 	%r91, %r90, %r89;
	ld.shared.f32 	%f58, [%r91];
	mad.lo.s32 	%r92, %r109, %r37, %r1;
	shl.b32 	%r93, %r92, 2;
	add.s32 	%r94, %r10, %r93;
	ld.shared.f32 	%f59, [%r94];
	fma.rn.f32 	%f60, %f58, %f59, %f73;
	ld.shared.f32 	%f61, [%r91+4];
	add.s32 	%r95, %r94, %r19;
	ld.shared.f32 	%f62, [%r95];
	fma.rn.f32 	%f73, %f61, %f62, %f60;
	add.s32 	%r109, %r109, 2;
$L__BB1_15:
	setp.eq.s32 	%p12, %r15, 0;
	@%p12 bra 	$L__BB1_17;
	add.s32 	%r96, %r109, %r11;
	shl.b32 	%r97, %r96, 2;
	mov.u32 	%r98, shared;
	add.s32 	%r99, %r98, %r97;
	ld.shared.f32 	%f63, [%r99];
	mad.lo.s32 	%r100, %r109, %r37, %r1;
	shl.b32 	%r101, %r100, 2;
	add.s32 	%r102, %r10, %r101;
	ld.shared.f32 	%f64, [%r102];
	fma.rn.f32 	%f73, %f63, %f64, %f73;
$L__BB1_17:
	bar.sync 	0;
	add.s32 	%r104, %r104, %r37;
	add.s32 	%r103, %r103, %r3;
	setp.le.s32 	%p13, %r104, %r8;
	@%p13 bra 	$L__BB1_5;
$L__BB1_18:
	not.pred 	%p14, %p1;
	@%p14 bra 	$L__BB1_20;
	cvta.to.global.u64 	%rd16, %rd5;
	mul.wide.s32 	%rd17, %r7, 4;
	add.s64 	%rd18, %rd16, %rd17;
	st.global.f32 	[%rd18], %f73;
$L__BB1_20:
	ret;

}
	// .globl	_Z6matmulIdEvPKT_S2_PS0_jj
.visible .entry _Z6matmulIdEvPKT_S2_PS0_jj(
	.param .u64 .ptr .align 1 _Z6matmulIdEvPKT_S2_PS0_jj_param_0,
	.param .u64 .ptr .align 1 _Z6matmulIdEvPKT_S2_PS0_jj_param_1,
	.param .u64 .ptr .align 1 _Z6matmulIdEvPKT_S2_PS0_jj_param_2,
	.param .u32 _Z6matmulIdEvPKT_S2_PS0_jj_param_3,
	.param .u32 _Z6matmulIdEvPKT_S2_PS0_jj_param_4
)
{
	.local .align 16 .b8 	__local_depot2[16];
	.reg .b64 	%SP;
	.reg .b64 	%SPL;
	.reg .pred 	%p<15>;
	.reg .b32 	%r<111>;
	.reg .b64 	%rd<21>;
	.reg .b64 	%fd<75>;

	mov.u64 	%SPL, __local_depot2;
	cvta.local.u64 	%SP, %SPL;
	ld.param.u64 	%rd3, [_Z6matmulIdEvPKT_S2_PS0_jj_param_1];
	ld.param.u32 	%r36, [_Z6matmulIdEvPKT_S2_PS0_jj_param_3];
	ld.param.u32 	%r37, [_Z6matmulIdEvPKT_S2_PS0_jj_param_4];
	mov.u32 	%r38, %ctaid.x;
	mov.u32 	%r39, %ctaid.y;
	mov.u32 	%r1, %tid.x;
	mov.u32 	%r2, %tid.y;
	mul.lo.s32 	%r3, %r37, %r36;
	mul.lo.s32 	%r104, %r3, %r39;
	mul.lo.s32 	%r103, %r37, %r38;
	mad.lo.s32 	%r6, %r36, %r2, %r1;
	add.s32 	%r40, %r6, %r103;
	add.s32 	%r7, %r40, %r104;
	mul.lo.s32 	%r41, %r36, %r36;
	setp.ge.u32 	%p2, %r7, %r41;
	@%p2 bra 	$L__BB2_20;
	add.s32 	%r42, %r36, %r104;
	add.s32 	%r8, %r42, -1;
	mul.lo.s32 	%r9, %r37, %r37;
	shl.b32 	%r43, %r9, 3;
	mov.u32 	%r44, shared;
	add.s32 	%r10, %r44, %r43;
	max.u32 	%r45, %r1, %r2;
	setp.lt.u32 	%p1, %r45, %r37;
	setp.ge.u32 	%p3, %r45, %r37;
	@%p3 bra 	$L__BB2_3;
	add.u64 	%rd5, %SP, 0;
	add.u64 	%rd6, %SPL, 0;
	mad.lo.s32 	%r46, %r37, %r2, %r1;
	shl.b32 	%r47, %r46, 3;
	add.s32 	%r49, %r44, %r47;
	ld.shared.f64 	%fd15, [%r49];
	st.local.v2.u32 	[%rd6], {%r2, %r1};
	st.local.f64 	[%rd6+8], %fd15;
	mov.u64 	%rd7, $str;
	cvta.global.u64 	%rd8, %rd7;
	{ // callseq 4, 0
	.param .b64 param0;
	st.param.b64 	[param0], %rd8;
	.param .b64 param1;
	st.param.b64 	[param1], %rd5;
	.param .b32 retval0;
	call.uni (retval0), 
	vprintf, 
	(
	param0, 
	param1
	);
	ld.param.b32 	%r50, [retval0];
	} // callseq 4
	add.s32 	%r52, %r10, %r47;
	ld.shared.f64 	%fd16, [%r52];
	st.local.v2.u32 	[%rd6], {%r2, %r1};
	st.local.f64 	[%rd6+8], %fd16;
	mov.u64 	%rd9, $str$1;
	cvta.global.u64 	%rd10, %rd9;
	{ // callseq 5, 0
	.param .b64 param0;
	st.param.b64 	[param0], %rd10;
	.param .b64 param1;
	st.param.b64 	[param1], %rd5;
	.param .b32 retval0;
	call.uni (retval0), 
	vprintf, 
	(
	param0, 
	param1
	);
	ld.param.b32 	%r53, [retval0];
	} // callseq 5
$L__BB2_3:
	setp.gt.s32 	%p4, %r104, %r8;
	mov.f64 	%fd73, 0d0000000000000000;
	@%p4 bra 	$L__BB2_18;
	mul.lo.s32 	%r11, %r37, %r2;
	and.b32  	%r12, %r37, 7;
	and.b32  	%r13, %r37, 3;
	and.b32  	%r14, %r37, -8;
	and.b32  	%r15, %r37, 1;
	neg.s32 	%r16, %r14;
	shl.b32 	%r56, %r1, 3;
	add.s32 	%r57, %r43, %r56;
	add.s32 	%r17, %r44, %r57;
	shl.b32 	%r18, %r37, 6;
	shl.b32 	%r19, %r37, 3;
	cvta.to.global.u64 	%rd1, %rd3;
	mov.f64 	%fd73, 0d0000000000000000;
$L__BB2_5:
	ld.param.u64 	%rd19, [_Z6matmulIdEvPKT_S2_PS0_jj_param_0];
	setp.eq.s32 	%p5, %r37, 0;
	add.s32 	%r59, %r6, %r104;
	cvta.to.global.u64 	%rd11, %rd19;
	mul.wide.u32 	%rd12, %r59, 8;
	add.s64 	%rd13, %rd11, %rd12;
	ld.global.f64 	%fd19, [%rd13];
	add.s32 	%r60, %r11, %r1;
	shl.b32 	%r61, %r60, 3;
	mov.u32 	%r62, shared;
	add.s32 	%r63, %r62, %r61;
	st.shared.f64 	[%r63], %fd19;
	add.s32 	%r64, %r6, %r103;
	mul.wide.u32 	%rd14, %r64, 8;
	add.s64 	%rd15, %rd1, %rd14;
	ld.global.f64 	%fd20, [%rd15];
	add.s32 	%r65, %r10, %r61;
	st.shared.f64 	[%r65], %fd20;
	bar.sync 	0;
	@%p5 bra 	$L__BB2_17;
	setp.lt.u32 	%p6, %r37, 8;
	mov.b32 	%r109, 0;
	@%p6 bra 	$L__BB2_9;
	shl.b32 	%r67, %r11, 3;
	add.s32 	%r69, %r67, %r62;
	add.s32 	%r105, %r69, 32;
	mov.u32 	%r106, %r17;
	mov.u32 	%r107, %r16;
$L__BB2_8:
	.pragma "nounroll";
	ld.shared.f64 	%fd22, [%r105+-32];
	ld.shared.f64 	%fd23, [%r106];
	fma.rn.f64 	%fd24, %fd22, %fd23, %fd73;
	ld.shared.f64 	%fd25, [%r105+-24];
	add.s32 	%r70, %r106, %r19;
	ld.shared.f64 	%fd26, [%r70];
	fma.rn.f64 	%fd27, %fd25, %fd26, %fd24;
	ld.shared.f64 	%fd28, [%r105+-16];
	add.s32 	%r71, %r70, %r19;
	ld.shared.f64 	%fd29, [%r71];
	fma.rn.f64 	%fd30, %fd28, %fd29, %fd27;
	ld.shared.f64 	%fd31, [%r105+-8];
	add.s32 	%r72, %r71, %r19;
	ld.shared.f64 	%fd32, [%r72];
	fma.rn.f64 	%fd33, %fd31, %fd32, %fd30;
	ld.shared.f64 	%fd34, [%r105];
	add.s32 	%r73, %r72, %r19;
	ld.shared.f64 	%fd35, [%r73];
	fma.rn.f64 	%fd36, %fd34, %fd35, %fd33;
	ld.shared.f64 	%fd37, [%r105+8];
	add.s32 	%r74, %r73, %r19;
	ld.shared.f64 	%fd38, [%r74];
	fma.rn.f64 	%fd39, %fd37, %fd38, %fd36;
	ld.shared.f64 	%fd40, [%r105+16];
	add.s32 	%r75, %r74, %r19;
	ld.shared.f64 	%fd41, [%r75];
	fma.rn.f64 	%fd42, %fd40, %fd41, %fd39;
	ld.shared.f64 	%fd43, [%r105+24];
	add.s32 	%r76, %r75, %r19;
	ld.shared.f64 	%fd44, [%r76];
	fma.rn.f64 	%fd73, %fd43, %fd44, %fd42;
	add.s32 	%r107, %r107, 8;
	add.s32 	%r106, %r106, %r18;
	add.s32 	%r105, %r105, 64;
	setp.ne.s32 	%p7, %r107, 0;
	mov.u32 	%r109, %r14;
	@%p7 bra 	$L__BB2_8;
$L__BB2_9:
	setp.eq.s32 	%p8, %r12, 0;
	@%p8 bra 	$L__BB2_17;
	add.s32 	%r77, %r12, -1;
	setp.lt.u32 	%p9, %r77, 3;
	@%p9 bra 	$L__BB2_12;
	add.s32 	%r78, %r109, %r11;
	shl.b32 	%r79, %r78, 3;
	mov.u32 	%r80, shared;
	add.s32 	%r81, %r80, %r79;
	ld.shared.f64 	%fd46, [%r81];
	mad.lo.s32 	%r82, %r109, %r37, %r1;
	shl.b32 	%r83, %r82, 3;
	add.s32 	%r84, %r10, %r83;
	ld.shared.f64 	%fd47, [%r84];
	fma.rn.f64 	%fd48, %fd46, %fd47, %fd73;
	ld.shared.f64 	%fd49, [%r81+8];
	add.s32 	%r85, %r84, %r19;
	ld.shared.f64 	%fd50, [%r85];
	fma.rn.f64 	%fd51, %fd49, %fd50, %fd48;
	ld.shared.f64 	%fd52, [%r81+16];
	add.s32 	%r86, %r85, %r19;
	ld.shared.f64 	%fd53, [%r86];
	fma.rn.f64 	%fd54, %fd52, %fd53, %fd51;
	ld.shared.f64 	%fd55, [%r81+24];
	add.s32 	%r87, %r86, %r19;
	ld.shared.f64 	%fd56, [%r87];
	fma.rn.f64 	%fd73, %fd55, %fd56, %fd54;
	add.s32 	%r109, %r109, 4;
$L__BB2_12:
	setp.eq.s32 	%p10, %r13, 0;
	@%p10 bra 	$L__BB2_17;
	setp.eq.s32 	%p11, %r13, 1;
	@%p11 bra 	$L__BB2_15;
	add.s32 	%r88, %r109, %r11;
	shl.b32 	%r89, %r88, 3;
	mov.u32 	%r90, shared;
	add.s32 	%r91, %r90, %r89;
	ld.shared.f64 	%fd58, [%r91];
	mad.lo.s32 	%r92, %r109, %r37, %r1;
	shl.b32 	%r93, %r92, 3;
	add.s32 	%r94, %r10, %r93;
	ld.shared.f64 	%fd59, [%r94];
	fma.rn.f64 	%fd60, %fd58, %fd59, %fd73;
	ld.shared.f64 	%fd61, [%r91+8];
	add.s32 	%r95, %r94, %r19;
	ld.shared.f64 	%fd62, [%r95];
	fma.rn.f64 	%fd73, %fd61, %fd62, %fd60;
	add.s32 	%r109, %r109, 2;
$L__BB2_15:
	setp.eq.s32 	%p12, %r15, 0;
	@%p12 bra 	$L__BB2_17;
	add.s32 	%r96, %r109, %r11;
	shl.b32 	%r97, %r96, 3;
	mov.u32 	%r98, shared;
	add.s32 	%r99, %r98, %r97;
	ld.shared.f64 	%fd63, [%r99];
	mad.lo.s32 	%r100, %r109, %r37, %r1;
	shl.b32 	%r101, %r100, 3;
	add.s32 	%r102, %r10, %r101;
	ld.shared.f64 	%fd64, [%r102];
	fma.rn.f64 	%fd73, %fd63, %fd64, %fd73;
$L__BB2_17:
	bar.sync 	0;
	add.s32 	%r104, %r104, %r37;
	add.s32 	%r103, %r103, %r3;
	setp.le.s32 	%p13, %r104, %r8;
	@%p13 bra 	$L__BB2_5;
$L__BB2_18:
	not.pred 	%p14, %p1;
	@%p14 bra 	$L__BB2_20;
	ld.param.u64 	%rd20, [_Z6matmulIdEvPKT_S2_PS0_jj_param_2];
	cvta.to.global.u64 	%rd16, %rd20;
	mul.wide.s32 	%rd17, %r7, 8;
	add.s64 	%rd18, %rd16, %rd17;
	st.global.f64 	[%rd18], %fd73;
$L__BB2_20:
	ret;

}


// ===== COMPILED SASS (sm_100) =====

	.target	sm_100

	.elftype	@"ET_EXEC"


//--------------------- .note.nv.tkinfo           --------------------------
	.section	.note.nv.tkinfo,"",@"SHT_NOTE"
	.sectionflags	@"SHF_NOTE_NV_TKINFO"
	.tkinfo
        /*0018*/ 	.word	0x00000002
        /*0030*/ 	.string	""
        /*0030*/ 	.string	"ptxas"
        /*0030*/ 	.string	"Cuda compilation tools, release 13.0, V13.0.88"
        /*0030*/ 	.string	"Build cuda_13.0.r13.0/compiler.36424714_0"
        /*0030*/ 	.string	"-arch sm_100 -m 64 "



//--------------------- .note.nv.cuinfo           --------------------------
	.section	.note.nv.cuinfo,"",@"SHT_NOTE"
	.sectionflags	@"SHF_NOTE_NV_CUINFO"
        /*0018*/ 	.short	0x0002
        /*001a*/ 	.short	0x0064
        /*001c*/ 	.short	0x0082
	.zero		2


//--------------------- .nv.info                  --------------------------
	.section	.nv.info,"",@"SHT_CUDA_INFO"
	.align	4


	//----- nvinfo : EIATTR_REGCOUNT
	.align		4
        /*0000*/ 	.byte	0x04, 0x2f
        /*0002*/ 	.short	(.L_3 - .L_2)
	.align		4
.L_2:
        /*0004*/ 	.word	index@(_Z6matmulIiEvPKT_S2_PS0_jj)
        /*0008*/ 	.word	0x0000001f


	//----- nvinfo : EIATTR_FRAME_SIZE
	.align		4
.L_3:
        /*000c*/ 	.byte	0x04, 0x11
        /*000e*/ 	.short	(.L_5 - .L_4)
	.align		4
.L_4:
        /*0010*/ 	.word	index@(_Z6matmulIiEvPKT_S2_PS0_jj)
        /*0014*/ 	.word	0x00000010


	//----- nvinfo : EIATTR_REGCOUNT
	.align		4
.L_5:
        /*0018*/ 	.byte	0x04, 0x2f
        /*001a*/ 	.short	(.L_7 - .L_6)
	.align		4
.L_6:
        /*001c*/ 	.word	index@(_Z6matmulIfEvPKT_S2_PS0_jj)
        /*0020*/ 	.word	0x0000001f


	//----- nvinfo : EIATTR_FRAME_SIZE
	.align		4
.L_7:
        /*0024*/ 	.byte	0x04, 0x11
        /*0026*/ 	.short	(.L_9 - .L_8)
	.align		4
.L_8:
        /*0028*/ 	.word	index@(_Z6matmulIfEvPKT_S2_PS0_jj)
        /*002c*/ 	.word	0x00000010


	//----- nvinfo : EIATTR_REGCOUNT
	.align		4
.L_9:
        /*0030*/ 	.byte	0x04, 0x2f
        /*0032*/ 	.short	(.L_11 - .L_10)
	.align		4
.L_10:
        /*0034*/ 	.word	index@(_Z6matmulIdEvPKT_S2_PS0_jj)
        /*0038*/ 	.word	0x00000020


	//----- nvinfo : EIATTR_FRAME_SIZE
	.align		4
.L_11:
        /*003c*/ 	.byte	0x04, 0x11
        /*003e*/ 	.short	(.L_13 - .L_12)
	.align		4
.L_12:
        /*0040*/ 	.word	index@(_Z6matmulIdEvPKT_S2_PS0_jj)
        /*0044*/ 	.word	0x00000010


	//----- nvinfo : EIATTR_MIN_STACK_SIZE
	.align		4
.L_13:
        /*0048*/ 	.byte	0x04, 0x12
        /*004a*/ 	.short	(.L_15 - .L_14)
	.align		4
.L_14:
        /*004c*/ 	.word	index@(_Z6matmulIdEvPKT_S2_PS0_jj)
        /*0050*/ 	.word	0x00000010


	//----- nvinfo : EIATTR_MIN_STACK_SIZE
	.align		4
.L_15:
        /*0054*/ 	.byte	0x04, 0x12
        /*0056*/ 	.short	(.L_17 - .L_16)
	.align		4
.L_16:
        /*0058*/ 	.word	index@(_Z6matmulIfEvPKT_S2_PS0_jj)
        /*005c*/ 	.word	0x00000010


	//----- nvinfo : EIATTR_MIN_STACK_SIZE
	.align		4
.L_17:
        /*0060*/ 	.byte	0x04, 0x12
        /*0062*/ 	.short	(.L_19 - .L_18)
	.align		4
.L_18:
        /*0064*/ 	.word	index@(_Z6matmulIiEvPKT_S2_PS0_jj)
        /*0068*/ 	.word	0x00000010
.L_19:


//--------------------- .nv.compat                --------------------------
	.section	.nv.compat,"",@"SHT_CUDA_COMPAT_INFO"
	.align	4
        /*0000*/ 	.byte	0x02, 0x09, 0x00, 0x00, 0x02, 0x02, 0x01, 0x00, 0x02, 0x05, 0x05, 0x00, 0x03, 0x07, 0x01, 0x01
        /*0010*/ 	.byte	0x02, 0x03, 0x00, 0x00, 0x02, 0x06, 0x01, 0x00, 0x04, 0x0b, 0x08, 0x00, 0x01, 0x00, 0x00, 0x00
        /*0020*/ 	.byte	0x00, 0x00, 0x00, 0x00


//--------------------- .nv.info._Z6matmulIdEvPKT_S2_PS0_jj --------------------------
	.section	.nv.info._Z6matmulIdEvPKT_S2_PS0_jj,"",@"SHT_CUDA_INFO"
	.sectionflags	@""
	.align	4


	//----- nvinfo : EIATTR_CUDA_API_VERSION
	.align		4
        /*0000*/ 	.byte	0x04, 0x37
        /*0002*/ 	.short	(.L_21 - .L_20)
.L_20:
        /*0004*/ 	.word	0x00000082


	//----- nvinfo : EIATTR_KPARAM_INFO
	.align		4
.L_21:
        /*0008*/ 	.byte	0x04, 0x17
        /*000a*/ 	.short	(.L_23 - .L_22)
.L_22:
        /*000c*/ 	.word	0x00000000
        /*0010*/ 	.short	0x0004
        /*0012*/ 	.short	0x001c
        /*0014*/ 	.byte	0x00, 0xf0, 0x11, 0x00


	//----- nvinfo : EIATTR_KPARAM_INFO
	.align		4
.L_23:
        /*0018*/ 	.byte	0x04, 0x17
        /*001a*/ 	.short	(.L_25 - .L_24)
.L_24:
        /*001c*/ 	.word	0x00000000
        /*0020*/ 	.short	0x0003
        /*0022*/ 	.short	0x0018
        /*0024*/ 	.byte	0x00, 0xf0, 0x11, 0x00


	//----- nvinfo : EIATTR_KPARAM_INFO
	.align		4
.L_25:
        /*0028*/ 	.byte	0x04, 0x17
        /*002a*/ 	.short	(.L_27 - .L_26)
.L_26:
        /*002c*/ 	.word	0x00000000
        /*0030*/ 	.short	0x0002
        /*0032*/ 	.short	0x0010
        /*0034*/ 	.byte	0x00, 0xf5, 0x21, 0x00


	//----- nvinfo : EIATTR_KPARAM_INFO
	.align		4
.L_27:
        /*0038*/ 	.byte	0x04, 0x17
        /*003a*/ 	.short	(.L_29 - .L_28)
.L_28:
        /*003c*/ 	.word	0x00000000
        /*0040*/ 	.short	0x0001
        /*0042*/ 	.short	0x0008
        /*0044*/ 	.byte	0x00, 0xf5, 0x21, 0x00


	//----- nvinfo : EIATTR_KPARAM_INFO
	.align		4
.L_29:
        /*0048*/ 	.byte	0x04, 0x17
        /*004a*/ 	.short	(.L_31 - .L_30)
.L_30:
        /*004c*/ 	.word	0x00000000
        /*0050*/ 	.short	0x0000
        /*0052*/ 	.short	0x0000
        /*0054*/ 	.byte	0x00, 0xf5, 0x21, 0x00


	//----- nvinfo : EIATTR_SPARSE_MMA_MASK
	.align		4
.L_31:
        /*0058*/ 	.byte	0x03, 0x50
        /*005a*/ 	.short	0x0000


	//----- nvinfo : EIATTR_MAXREG_COUNT
	.align		4
        /*005c*/ 	.byte	0x03, 0x1b
        /*005e*/ 	.short	0x00ff


	//----- nvinfo : EIATTR_NUM_BARRIERS
	.align		4
        /*0060*/ 	.byte	0x02, 0x4c
        /*0062*/ 	.byte	0x01
	.zero		1


	//----- nvinfo : EIATTR_EXTERNS
	.align		4
        /*0064*/ 	.byte	0x04, 0x0f
        /*0066*/ 	.short	(.L_33 - .L_32)


	//   ....[0]....
	.align		4
.L_32:
        /*0068*/ 	.word	index@(vprintf)


	//----- nvinfo : EIATTR_MERCURY_ISA_VERSION
	.align		4
.L_33:
        /*006c*/ 	.byte	0x03, 0x5f
        /*006e*/ 	.short	0x0101


	//----- nvinfo : EIATTR_VRC_CTA_INIT_COUNT
	.align		4
        /*0070*/ 	.byte	0x02, 0x4a
	.zero		1
	.zero		1


	//----- nvinfo : EIATTR_SYSCALL_OFFSETS
	.align		4
        /*0074*/ 	.byte	0x04, 0x46
        /*0076*/ 	.short	(.L_35 - .L_34)


	//   ....[0]....
.L_34:
        /*0078*/ 	.word	0x000002e0


	//   ....[1]....
        /*007c*/ 	.word	0x000003f0


	//----- nvinfo : EIATTR_EXIT_INSTR_OFFSETS
	.align		4
.L_35:
        /*0080*/ 	.byte	0x04, 0x1c
        /*0082*/ 	.short	(.L_37 - .L_36)


	//   ....[0]....
.L_36:
        /*0084*/ 	.word	0x00000130


	//   ....[1]....
        /*0088*/ 	.word	0x00000d40


	//   ....[2]....
        /*008c*/ 	.word	0x00000da0


	//----- nvinfo : EIATTR_CRS_STACK_SIZE
	.align		4
.L_37:
        /*0090*/ 	.byte	0x04, 0x1e
        /*0092*/ 	.short	(.L_39 - .L_38)
.L_38:
        /*0094*/ 	.word	0x00000000


	//----- nvinfo : EIATTR_CBANK_PARAM_SIZE
	.align		4
.L_39:
        /*0098*/ 	.byte	0x03, 0x19
        /*009a*/ 	.short	0x0020


	//----- nvinfo : EIATTR_PARAM_CBANK
	.align		4
        /*009c*/ 	.byte	0x04, 0x0a
        /*009e*/ 	.short	(.L_41 - .L_40)
	.align		4
.L_40:
        /*00a0*/ 	.word	index@(.nv.constant0._Z6matmulIdEvPKT_S2_PS0_jj)
        /*00a4*/ 	.short	0x0380
        /*00a6*/ 	.short	0x0020


	//----- nvinfo : EIATTR_SW_WAR
	.align		4
.L_41:
        /*00a8*/ 	.byte	0x04, 0x36
        /*00aa*/ 	.short	(.L_43 - .L_42)
.L_42:
        /*00ac*/ 	.word	0x00000008
.L_43:


//--------------------- .nv.info._Z6matmulIfEvPKT_S2_PS0_jj --------------------------
	.section	.nv.info._Z6matmulIfEvPKT_S2_PS0_jj,"",@"SHT_CUDA_INFO"
	.sectionflags	@""
	.align	4


	//----- nvinfo : EIATTR_CUDA_API_VERSION
	.align		4
        /*0000*/ 	.byte	0x04, 0x37
        /*0002*/ 	.short	(.L_45 - .L_44)
.L_44:
        /*0004*/ 	.word	0x00000082


	//----- nvinfo : EIATTR_KPARAM_INFO
	.align		4
.L_45:
        /*0008*/ 	.byte	0x04, 0x17
        /*000a*/ 	.short	(.L_47 - .L_46)
.L_46:
        /*000c*/ 	.word	0x00000000
        /*0010*/ 	.short	0x0004
        /*0012*/ 	.short	0x001c
        /*0014*/ 	.byte	0x00, 0xf0, 0x11, 0x00


	//----- nvinfo : EIATTR_KPARAM_INFO
	.align		4
.L_47:
        /*0018*/ 	.byte	0x04, 0x17
        /*001a*/ 	.short	(.L_49 - .L_48)
.L_48:
        /*001c*/ 	.word	0x00000000
        /*0020*/ 	.short	0x0003
        /*0022*/ 	.short	0x0018
        /*0024*/ 	.byte	0x00, 0xf0, 0x11, 0x00


	//----- nvinfo : EIATTR_KPARAM_INFO
	.align		4
.L_49:
        /*0028*/ 	.byte	0x04, 0x17
        /*002a*/ 	.short	(.L_51 - .L_50)
.L_50:
        /*002c*/ 	.word	0x00000000
        /*0030*/ 	.short	0x0002
        /*0032*/ 	.short	0x0010
        /*0034*/ 	.byte	0x00, 0xf5, 0x21, 0x00


	//----- nvinfo : EIATTR_KPARAM_INFO
	.align		4
.L_51:
        /*0038*/ 	.byte	0x04, 0x17
        /*003a*/ 	.short	(.L_53 - .L_52)
.L_52:
        /*003c*/ 	.word	0x00000000
        /*0040*/ 	.short	0x0001
        /*0042*/ 	.short	0x0008
        /*0044*/ 	.byte	0x00, 0xf5, 0x21, 0x00


	//----- nvinfo : EIATTR_KPARAM_INFO
	.align		4
.L_53:
        /*0048*/ 	.byte	0x04, 0x17
        /*004a*/ 	.short	(.L_55 - .L_54)
.L_54:
        /*004c*/ 	.word	0x00000000
        /*0050*/ 	.short	0x0000
        /*0052*/ 	.short	0x0000
        /*0054*/ 	.byte	0x00, 0xf5, 0x21, 0x00


	//----- nvinfo : EIATTR_SPARSE_MMA_MASK
	.align		4
.L_55:
        /*0058*/ 	.byte	0x03, 0x50
        /*005a*/ 	.short	0x0000


	//----- nvinfo : EIATTR_MAXREG_COUNT
	.align		4
        /*005c*/ 	.byte	0x03, 0x1b
        /*005e*/ 	.short	0x00ff


	//----- nvinfo : EIATTR_NUM_BARRIERS
	.align		4
        /*0060*/ 	.byte	0x02, 0x4c
        /*0062*/ 	.byte	0x01
	.zero		1


	//----- nvinfo : EIATTR_EXTERNS
	.align		4
        /*0064*/ 	.byte	0x04, 0x0f
        /*0066*/ 	.short	(.L_57 - .L_56)


	//   ....[0]....
	.align		4
.L_56:
        /*0068*/ 	.word	index@(vprintf)


	//----- nvinfo : EIATTR_MERCURY_ISA_VERSION
	.align		4
.L_57:
        /*006c*/ 	.byte	0x03, 0x5f
        /*006e*/ 	.short	0x0101


	//----- nvinfo : EIATTR_VRC_CTA_INIT_COUNT
	.align		4
        /*0070*/ 	.byte	0x02, 0x4a
	.zero		1
	.zero		1


	//----- nvinfo : EIATTR_SYSCALL_OFFSETS
	.align		4
        /*0074*/ 	.byte	0x04, 0x46
        /*0076*/ 	.short	(.L_59 - .L_58)


	//   ....[0]....
.L_58:
        /*0078*/ 	.word	0x000002f0


	//   ....[1]....
        /*007c*/ 	.word	0x00000410


	//----- nvinfo : EIATTR_EXIT_INSTR_OFFSETS
	.align		4
.L_59:
        /*0080*/ 	.byte	0x04, 0x1c
        /*0082*/ 	.short	(.L_61 - .L_60)


	//   ....[0]....
.L_60:
        /*0084*/ 	.word	0x00000130


	//   ....[1]....
        /*0088*/ 	.word	0x00000d60


	//   ....[2]....
        /*008c*/ 	.word	0x00000dc0


	//----- nvinfo : EIATTR_CRS_STACK_SIZE
	.align		4
.L_61:
        /*0090*/ 	.byte	0x04, 0x1e
        /*0092*/ 	.short	(.L_63 - .L_62)
.L_62:
        /*0094*/ 	.word	0x00000000


	//----- nvinfo : EIATTR_CBANK_PARAM_SIZE
	.align		4
.L_63:
        /*0098*/ 	.byte	0x03, 0x19
        /*009a*/ 	.short	0x0020


	//----- nvinfo : EIATTR_PARAM_CBANK
	.align		4
        /*009c*/ 	.byte	0x04, 0x0a
        /*009e*/ 	.short	(.L_65 - .L_64)
	.align		4
.L_64:
        /*00a0*/ 	.word	index@(.nv.constant0._Z6matmulIfEvPKT_S2_PS0_jj)
        /*00a4*/ 	.short	0x0380
        /*00a6*/ 	.short	0x0020


	//----- nvinfo : EIATTR_SW_WAR
	.align		4
.L_65:
        /*00a8*/ 	.byte	0x04, 0x36
        /*00aa*/ 	.short	(.L_67 - .L_66)
.L_66:
        /*00ac*/ 	.word	0x00000008
.L_67:


//--------------------- .nv.info._Z6matmulIiEvPKT_S2_PS0_jj --------------------------
	.section	.nv.info._Z6matmulIiEvPKT_S2_PS0_jj,"",@"SHT_CUDA_INFO"
	.sectionflags	@""
	.align	4


	//----- nvinfo : EIATTR_CUDA_API_VERSION
	.align		4
        /*0000*/ 	.byte	0x04, 0x37
        /*0002*/ 	.short	(.L_69 - .L_68)
.L_68:
        /*0004*/ 	.word	0x00000082


	//----- nvinfo : EIATTR_KPARAM_INFO
	.align		4
.L_69:
        /*0008*/ 	.byte	0x04, 0x17
        /*000a*/ 	.short	(.L_71 - .L_70)
.L_70:
        /*000c*/ 	.word	0x00000000
        /*0010*/ 	.short	0x0004
        /*0012*/ 	.short	0x001c
        /*0014*/ 	.byte	0x00, 0xf0, 0x11, 0x00


	//----- nvinfo : EIATTR_KPARAM_INFO
	.align		4
.L_71:
        /*0018*/ 	.byte	0x04, 0x17
        /*001a*/ 	.short	(.L_73 - .L_72)
.L_72:
        /*001c*/ 	.word	0x00000000
        /*0020*/ 	.short	0x0003
        /*0022*/ 	.short	0x0018
        /*0024*/ 	.byte	0x00, 0xf0, 0x11, 0x00


	//----- nvinfo : EIATTR_KPARAM_INFO
	.align		4
.L_73:
        /*0028*/ 	.byte	0x04, 0x17
        /*002a*/ 	.short	(.L_75 - .L_74)
.L_74:
        /*002c*/ 	.word	0x00000000
        /*0030*/ 	.short	0x0002
        /*0032*/ 	.short	0x0010
        /*0034*/ 	.byte	0x00, 0xf5, 0x21, 0x00


	//----- nvinfo : EIATTR_KPARAM_INFO
	.align		4
.L_75:
        /*0038*/ 	.byte	0x04, 0x17
        /*003a*/ 	.short	(.L_77 - .L_76)
.L_76:
        /*003c*/ 	.word	0x00000000
        /*0040*/ 	.short	0x0001
        /*0042*/ 	.short	0x0008
        /*0044*/ 	.byte	0x00, 0xf5, 0x21, 0x00


	//----- nvinfo : EIATTR_KPARAM_INFO
	.align		4
.L_77:
        /*0048*/ 	.byte	0x04, 0x17
        /*004a*/ 	.short	(.L_79 - .L_78)
.L_78:
        /*004c*/ 	.word	0x00000000
        /*0050*/ 	.short	0x0000
        /*0052*/ 	.short	0x0000
        /*0054*/ 	.byte	0x00, 0xf5, 0x21, 0x00


	//----- nvinfo : EIATTR_SPARSE_MMA_MASK
	.align		4
.L_79:
        /*0058*/ 	.byte	0x03, 0x50
        /*005a*/ 	.short	0x0000


	//----- nvinfo : EIATTR_MAXREG_COUNT
	.align		4
        /*005c*/ 	.byte	0x03, 0x1b
        /*005e*/ 	.short	0x00ff


	//----- nvinfo : EIATTR_NUM_BARRIERS
	.align		4
        /*0060*/ 	.byte	0x02, 0x4c
        /*0062*/ 	.byte	0x01
	.zero		1


	//----- nvinfo : EIATTR_EXTERNS
	.align		4
        /*0064*/ 	.byte	0x04, 0x0f
        /*0066*/ 	.short	(.L_81 - .L_80)


	//   ....[0]....
	.align		4
.L_80:
        /*0068*/ 	.word	index@(vprintf)


	//----- nvinfo : EIATTR_MERCURY_ISA_VERSION
	.align		4
.L_81:
        /*006c*/ 	.byte	0x03, 0x5f
        /*006e*/ 	.short	0x0101


	//----- nvinfo : EIATTR_VRC_CTA_INIT_COUNT
	.align		4
        /*0070*/ 	.byte	0x02, 0x4a
	.zero		1
	.zero		1


	//----- nvinfo : EIATTR_SYSCALL_OFFSETS
	.align		4
        /*0074*/ 	.byte	0x04, 0x46
        /*0076*/ 	.short	(.L_83 - .L_82)


	//   ....[0]....
.L_82:
        /*0078*/ 	.word	0x000002e0


	//   ....[1]....
        /*007c*/ 	.word	0x000003f0


	//----- nvinfo : EIATTR_EXIT_INSTR_OFFSETS
	.align		4
.L_83:
        /*0080*/ 	.byte	0x04, 0x1c
        /*0082*/ 	.short	(.L_85 - .L_84)


	//   ....[0]....
.L_84:
        /*0084*/ 	.word	0x00000130


	//   ....[1]....
        /*0088*/ 	.word	0x00000d40


	//   ....[2]....
        /*008c*/ 	.word	0x00000da0


	//----- nvinfo : EIATTR_CRS_STACK_SIZE
	.align		4
.L_85:
        /*0090*/ 	.byte	0x04, 0x1e
        /*0092*/ 	.short	(.L_87 - .L_86)
.L_86:
        /*0094*/ 	.word	0x00000000


	//----- nvinfo : EIATTR_CBANK_PARAM_SIZE
	.align		4
.L_87:
        /*0098*/ 	.byte	0x03, 0x19
        /*009a*/ 	.short	0x0020


	//----- nvinfo : EIATTR_PARAM_CBANK
	.align		4
        /*009c*/ 	.byte	0x04, 0x0a
        /*009e*/ 	.short	(.L_89 - .L_88)
	.align		4
.L_88:
        /*00a0*/ 	.word	index@(.nv.constant0._Z6matmulIiEvPKT_S2_PS0_jj)
        /*00a4*/ 	.short	0x0380
        /*00a6*/ 	.short	0x0020


	//----- nvinfo : EIATTR_SW_WAR
	.align		4
.L_89:
        /*00a8*/ 	.byte	0x04, 0x36
        /*00aa*/ 	.short	(.L_91 - .L_90)
.L_90:
        /*00ac*/ 	.word	0x00000008
.L_91:


//--------------------- .nv.callgraph             --------------------------
	.section	.nv.callgraph,"",@"SHT_CUDA_CALLGRAPH"
	.align	4
	.sectionentsize	8
	.align		4
        /*0000*/ 	.word	0x00000000
	.align		4
        /*0004*/ 	.word	0xffffffff
	.align		4
        /*0008*/ 	.word	index@(_Z6matmulIdEvPKT_S2_PS0_jj)
	.align		4
        /*000c*/ 	.word	index@(vprintf)
	.align		4
        /*0010*/ 	.word	index@(_Z6matmulIfEvPKT_S2_PS0_jj)
	.align		4
        /*0014*/ 	.word	index@(vprintf)
	.align		4
        /*0018*/ 	.word	index@(_Z6matmulIiEvPKT_S2_PS0_jj)
	.align		4
        /*001c*/ 	.word	index@(vprintf)
	.align		4
        /*0020*/ 	.word	0x00000000
	.align		4
        /*0024*/ 	.word	0xfffffffe
	.align		4
        /*0028*/ 	.word	0x00000000
	.align		4
        /*002c*/ 	.word	0xfffffffd
	.align		4
        /*0030*/ 	.word	0x00000000
	.align		4
        /*0034*/ 	.word	0xfffffffc


//--------------------- .nv.constant4             --------------------------
	.section	.nv.constant4,"a",@progbits
	.align	8
	.align		8
.nv.constant4:
        /*0000*/ 	.dword	vprintf
	.align		8
        /*0008*/ 	.dword	$str
	.align		8
        /*0010*/ 	.dword	$str$1


//--------------------- .text._Z6matmulIdEvPKT_S2_PS0_jj --------------------------
	.section	.text._Z6matmulIdEvPKT_S2_PS0_jj,"ax",@progbits
	.align	128
        .global         _Z6matmulIdEvPKT_S2_PS0_jj
        .type           _Z6matmulIdEvPKT_S2_PS0_jj,@function
        .size           _Z6matmulIdEvPKT_S2_PS0_jj,(.L_x_33 - _Z6matmulIdEvPKT_S2_PS0_jj)
        .other          _Z6matmulIdEvPKT_S2_PS0_jj,@"STO_CUDA_ENTRY STV_DEFAULT"
_Z6matmulIdEvPKT_S2_PS0_jj:
.text._Z6matmulIdEvPKT_S2_PS0_jj:
[----:B------:R-:W0:Y:S01]  /*0000*/  LDC R1, c[0x0][0x37c] ;  /* 0x0000df00ff017b82 */ /* 0x000e220000000800 */
[----:B------:R-:W1:Y:S07]  /*0010*/  S2R R13, SR_TID.X ;  /* 0x00000000000d7919 */ /* 0x000e6e0000002100 */
[----:B------:R-:W2:Y:S01]  /*0020*/  S2UR UR38, SR_CTAID.X ;  /* 0x00000000002679c3 */ /* 0x000ea20000002500 */
[----:B------:R-:W3:Y:S01]  /*0030*/  LDCU.64 UR36, c[0x0][0x398] ;  /* 0x00007300ff2477ac */ /* 0x000ee20008000a00 */
[----:B0-----:R-:W-:Y:S01]  /*0040*/  VIADD R1, R1, 0xfffffff0 ;  /* 0xfffffff001017836 */ /* 0x001fe20000000000 */
[----:B------:R-:W1:Y:S01]  /*0050*/  S2R R12, SR_TID.Y ;  /* 0x00000000000c7919 */ /* 0x000e620000002200 */
[----:B------:R-:W0:Y:S04]  /*0060*/  LDCU UR5, c[0x0][0x2f8] ;  /* 0x00005f00ff0577ac */ /* 0x000e280008000800 */
[----:B------:R-:W4:Y:S01]  /*0070*/  S2UR UR39, SR_CTAID.Y ;  /* 0x00000000002779c3 */ /* 0x000f220000002600 */
[----:B------:R-:W5:Y:S01]  /*0080*/  LDCU UR6, c[0x0][0x2fc] ;  /* 0x00005f80ff0677ac */ /* 0x000f620008000800 */
[----:B---3--:R-:W-:-:S02]  /*0090*/  UIMAD UR42, UR37, UR36, URZ ;  /* 0x00000024252a72a4 */ /* 0x008fc4000f8e02ff */
[----:B------:R-:W-:Y:S01]  /*00a0*/  UIMAD UR4, UR36, UR36, URZ ;  /* 0x00000024240472a4 */ /* 0x000fe2000f8e02ff */
[----:B0-----:R-:W-:Y:S01]  /*00b0*/  IADD3 R18, P1, PT, R1, UR5, RZ ;  /* 0x0000000501127c10 */ /* 0x001fe2000ff3e0ff */
[----:B--2---:R-:W-:-:S04]  /*00c0*/  UIMAD UR38, UR38, UR37, URZ ;  /* 0x00000025262672a4 */ /* 0x004fc8000f8e02ff */
[----:B-----5:R-:W-:Y:S02]  /*00d0*/  IMAD.X R19, RZ, RZ, UR6, P1 ;  /* 0x00000006ff137e24 */ /* 0x020fe400088e06ff */
[----:B------:R-:W-:Y:S01]  /*00e0*/  IMAD.U32 R3, RZ, RZ, UR38 ;  /* 0x00000026ff037e24 */ /* 0x000fe2000f8e00ff */
[----:B----4-:R-:W-:Y:S01]  /*00f0*/  UIMAD UR39, UR42, UR39, URZ ;  /* 0x000000272a2772a4 */ /* 0x010fe2000f8e02ff */
[----:B-1----:R-:W-:-:S05]  /*0100*/  IMAD R2, R12, UR36, R13 ;  /* 0x000000240c027c24 */ /* 0x002fca000f8e020d */
[----:B------:R-:W-:-:S04]  /*0110*/  IADD3 R16, PT, PT, R2, UR39, R3 ;  /* 0x0000002702107c10 */ /* 0x000fc8000fffe003 */
[----:B------:R-:W-:-:S13]  /*0120*/  ISETP.GE.U32.AND P0, PT, R16, UR4, PT ;  /* 0x0000000410007c0c */ /* 0x000fda000bf06070 */
[----:B------:R-:W-:Y:S05]  /*0130*/  @P0 EXIT ;  /* 0x000000000000094d */ /* 0x000fea0003800000 */
[----:B------:R-:W0:Y:S01]  /*0140*/  S2UR UR40, SR_CgaCtaId ;  /* 0x00000000002879c3 */ /* 0x000e220000008800 */
[----:B------:R-:W-:Y:S01]  /*0150*/  VIMNMX.U32 R17, PT, PT, R13, R12, !PT ;  /* 0x0000000c0d117248 */ /* 0x000fe20007fe0000 */
[----:B------:R-:W-:Y:S01]  /*0160*/  UIMAD UR4, UR37, UR37, URZ ;  /* 0x00000025250472a4 */ /* 0x000fe2000f8e02ff */
[----:B------:R-:W-:Y:S01]  /*0170*/  BSSY.RECONVERGENT B6, `(.L_x_0) ;  /* 0x0000029000067945 */ /* 0x000fe20003800200 */
[----:B------:R-:W-:Y:S01]  /*0180*/  UMOV UR5, 0x400 ;  /* 0x0000040000057882 */ /* 0x000fe20000000000 */
[C---:B------:R-:W-:Y:S01]  /*0190*/  ISETP.GE.U32.AND P0, PT, R17.reuse, UR37, PT ;  /* 0x0000002511007c0c */ /* 0x040fe2000bf06070 */
[----:B------:R-:W-:Y:S01]  /*01a0*/  USHF.L.U32 UR4, UR4, 0x3, URZ ;  /* 0x0000000304047899 */ /* 0x000fe200080006ff */
[----:B------:R-:W-:Y:S01]  /*01b0*/  ISETP.GE.U32.AND P1, PT, R17, UR37, PT ;  /* 0x0000002511007c0c */ /* 0x000fe2000bf26070 */
[----:B------:R-:W-:-:S03]  /*01c0*/  UIADD3 UR41, UPT, UPT, UR39, -0x1, UR36 ;  /* 0xffffffff27297890 */ /* 0x000fc6000fffe024 */
[----:B------:R-:W-:Y:S01]  /*01d0*/  P2R R0, PR, RZ, 0x2 ;  /* 0x00000002ff007803 */ /* 0x000fe20000000000 */
[----:B0-----:R-:W-:-:S04]  /*01e0*/  ULEA UR40, UR40, UR5, 0x18 ;  /* 0x0000000528287291 */ /* 0x001fc8000f8ec0ff */
[----:B------:R-:W-:Y:S02]  /*01f0*/  UIADD3 UR36, UPT, UPT, UR4, UR40, URZ ;  /* 0x0000002804247290 */ /* 0x000fe4000fffe0ff */
[----:B------:R-:W-:Y:S10]  /*0200*/  @P0 BRA `(.L_x_1) ;  /* 0x00000000007c0947 */ /* 0x000ff40003800000 */
[----:B------:R-:W-:Y:S01]  /*0210*/  IMAD R0, R12, UR37, R13 ;  /* 0x000000250c007c24 */ /* 0x000fe2000f8e020d */
[----:B------:R-:W-:Y:S01]  /*0220*/  MOV R3, 0x0 ;  /* 0x0000000000037802 */ /* 0x000fe20000000f00 */
[----:B------:R-:W-:Y:S01]  /*0230*/  STL.64 [R1], R12 ;  /* 0x0000000c01007387 */ /* 0x000fe20000100a00 */
[----:B------:R-:W0:Y:S01]  /*0240*/  LDCU.64 UR4, c[0x4][0x8] ;  /* 0x01000100ff0477ac */ /* 0x000e220008000a00 */
[----:B------:R-:W-:Y:S01]  /*0250*/  MOV R6, R18 ;  /* 0x0000001200067202 */ /* 0x000fe20000000f00 */
[----:B------:R1:W2:Y:S01]  /*0260*/  LDC.64 R10, c[0x4][R3] ;  /* 0x01000000030a7b82 */ /* 0x0002a20000000a00 */
[----:B------:R-:W-:Y:S01]  /*0270*/  LEA R0, R0, UR40, 0x3 ;  /* 0x0000002800007c11 */ /* 0x000fe2000f8e18ff */
[----:B------:R-:W-:-:S04]  /*0280*/  IMAD.MOV.U32 R7, RZ, RZ, R19 ;  /* 0x000000ffff077224 */ /* 0x000fc800078e0013 */
[----:B------:R-:W3:Y:S01]  /*0290*/  LDS.64 R8, [R0] ;  /* 0x0000000000087984 */ /* 0x000ee20000000a00 */
[----:B0-----:R-:W-:Y:S02]  /*02a0*/  IMAD.U32 R4, RZ, RZ, UR4 ;  /* 0x00000004ff047e24 */ /* 0x001fe4000f8e00ff */
[----:B------:R-:W-:Y:S01]  /*02b0*/  IMAD.U32 R5, RZ, RZ, UR5 ;  /* 0x00000005ff057e24 */ /* 0x000fe2000f8e00ff */
[----:B---3--:R1:W-:Y:S06]  /*02c0*/  STL.64 [R1+0x8], R8 ;  /* 0x0000080801007387 */ /* 0x0083ec0000100a00 */
[----:B------:R-:W-:-:S07]  /*02d0*/  LEPC R20, `(.L_x_2) ;  /* 0x000000001014794e */ /* 0x000fce0000000000 */
[----:B-12---:R-:W-:Y:S05]  /*02e0*/  CALL.ABS.NOINC R10 ;  /* 0x000000000a007343 */ /* 0x006fea0003c00000 */
.L_x_2:
[----:B------:R-:W0:Y:S01]  /*02f0*/  S2R R13, SR_TID.X ;  /* 0x00000000000d7919 */ /* 0x000e220000002100 */
[----:B------:R-:W0:Y:S01]  /*0300*/  LDCU UR4, c[0x0][0x39c] ;  /* 0x00007380ff0477ac */ /* 0x000e220008000800 */
[----:B------:R-:W-:Y:S01]  /*0310*/  MOV R10, 0x0 ;  /* 0x00000000000a7802 */ /* 0x000fe20000000f00 */
[----:B------:R-:W-:Y:S01]  /*0320*/  IMAD.MOV.U32 R6, RZ, RZ, R18 ;  /* 0x000000ffff067224 */ /* 0x000fe200078e0012 */
[----:B------:R-:W0:Y:S01]  /*0330*/  S2R R12, SR_TID.Y ;  /* 0x00000000000c7919 */ /* 0x000e220000002200 */
[----:B------:R-:W-:-:S03]  /*0340*/  MOV R7, R19 ;  /* 0x0000001300077202 */ /* 0x000fc60000000f00 */
[----:B------:R-:W1:Y:S01]  /*0350*/  LDC.64 R10, c[0x4][R10] ;  /* 0x010000000a0a7b82 */ /* 0x000e620000000a00 */
[----:B0-----:R-:W-:Y:S01]  /*0360*/  IMAD R0, R12, UR4, R13 ;  /* 0x000000040c007c24 */ /* 0x001fe2000f8e020d */
[----:B------:R-:W-:Y:S01]  /*0370*/  STL.64 [R1], R12 ;  /* 0x0000000c01007387 */ /* 0x000fe20000100a00 */
[----:B------:R-:W0:Y:S03]  /*0380*/  LDCU.64 UR4, c[0x4][0x10] ;  /* 0x01000200ff0477ac */ /* 0x000e260008000a00 */
[----:B------:R-:W-:-:S05]  /*0390*/  LEA R0, R0, UR36, 0x3 ;  /* 0x0000002400007c11 */ /* 0x000fca000f8e18ff */
[----:B------:R-:W2:Y:S01]  /*03a0*/  LDS.64 R8, [R0] ;  /* 0x0000000000087984 */ /* 0x000ea20000000a00 */
[----:B0-----:R-:W-:Y:S02]  /*03b0*/  IMAD.U32 R4, RZ, RZ, UR4 ;  /* 0x00000004ff047e24 */ /* 0x001fe4000f8e00ff */
[----:B------:R-:W-:Y:S01]  /*03c0*/  IMAD.U32 R5, RZ, RZ, UR5 ;  /* 0x00000005ff057e24 */ /* 0x000fe2000f8e00ff */
[----:B-12---:R0:W-:Y:S06]  /*03d0*/  STL.64 [R1+0x8], R8 ;  /* 0x0000080801007387 */ /* 0x0061ec0000100a00 */
[----:B------:R-:W-:-:S07]  /*03e0*/  LEPC R20, `(.L_x_1) ;  /* 0x000000001014794e */ /* 0x000fce0000000000 */
[----:B0-----:R-:W-:Y:S05]  /*03f0*/  CALL.ABS.NOINC R10 ;  /* 0x000000000a007343 */ /* 0x001fea0003c00000 */
.L_x_1:
[----:B------:R-:W-:Y:S05]  /*0400*/  BSYNC.RECONVERGENT B6 ;  /* 0x0000000000067941 */ /* 0x000fea0003800200 */
.L_x_0:
[----:B------:R-:W0:Y:S01]  /*0410*/  LDC.64 R8, c[0x0][0x358] ;  /* 0x0000d600ff087b82 */ /* 0x000e220000000a00 */
[----:B------:R-:W-:Y:S01]  /*0420*/  UISETP.GT.AND UP0, UPT, UR39, UR41, UPT ;  /* 0x000000292700728c */ /* 0x000fe2000bf04270 */
[----:B------:R-:W-:-:S08]  /*0430*/  CS2R R20, SRZ ;  /* 0x0000000000147805 */ /* 0x000fd0000001ff00 */
[----:B------:R-:W-:Y:S05]  /*0440*/  BRA.U UP0, `(.L_x_3) ;  /* 0x0000000900387547 */ /* 0x000fea000b800000 */
[----:B------:R-:W1:Y:S01]  /*0450*/  S2R R3, SR_TID.X ;  /* 0x0000000000037919 */ /* 0x000e620000002100 */
[----:B------:R-:W2:Y:S01]  /*0460*/  LDCU UR4, c[0x0][0x39c] ;  /* 0x00007380ff0477ac */ /* 0x000ea20008000800 */
[----:B------:R-:W3:Y:S01]  /*0470*/  S2UR UR5, SR_CgaCtaId ;  /* 0x00000000000579c3 */ /* 0x000ee20000008800 */
[----:B------:R-:W-:Y:S01]  /*0480*/  CS2R R20, SRZ ;  /* 0x0000000000147805 */ /* 0x000fe2000001ff00 */
[----:B------:R-:W4:Y:S06]  /*0490*/  S2R R4, SR_TID.Y ;  /* 0x0000000000047919 */ /* 0x000f2c0000002200 */
[----:B------:R-:W5:Y:S01]  /*04a0*/  LDC R7, c[0x0][0x39c] ;  /* 0x0000e700ff077b82 */ /* 0x000f620000000800 */
[----:B--2---:R-:W-:-:S04]  /*04b0*/  UIMAD UR4, UR4, UR4, URZ ;  /* 0x00000004040472a4 */ /* 0x004fc8000f8e02ff */
[----:B------:R-:W-:-:S03]  /*04c0*/  USHF.L.U32 UR6, UR4, 0x3, URZ ;  /* 0x0000000304067899 */ /* 0x000fc600080006ff */
[----:B------:R-:W-:Y:S02]  /*04d0*/  UMOV UR4, 0x400 ;  /* 0x0000040000047882 */ /* 0x000fe40000000000 */
[----:B---3--:R-:W-:Y:S01]  /*04e0*/  ULEA UR4, UR5, UR4, 0x18 ;  /* 0x0000000405047291 */ /* 0x008fe2000f8ec0ff */
[----:B-1----:R-:W-:Y:S02]  /*04f0*/  LEA R23, R3, UR6, 0x3 ;  /* 0x0000000603177c11 */ /* 0x002fe4000f8e18ff */
[C---:B-----5:R-:W-:Y:S01]  /*0500*/  LOP3.LUT R5, R7.reuse, 0xfffffff8, RZ, 0xc0, !PT ;  /* 0xfffffff807057812 */ /* 0x060fe200078ec0ff */
[----:B----4-:R-:W-:Y:S01]  /*0510*/  IMAD R4, R4, R7, RZ ;  /* 0x0000000704047224 */ /* 0x010fe200078e02ff */
[----:B------:R-:W-:Y:S01]  /*0520*/  LOP3.LUT R6, R7, 0x7, RZ, 0xc0, !PT ;  /* 0x0000000707067812 */ /* 0x000fe200078ec0ff */
[----:B------:R-:W-:Y:S01]  /*0530*/  VIADD R23, R23, UR4 ;  /* 0x0000000417177c36 */ /* 0x000fe20008000000 */
[----:B------:R-:W-:Y:S01]  /*0540*/  LOP3.LUT R7, R7, 0x3, RZ, 0xc0, !PT ;  /* 0x0000000307077812 */ /* 0x000fe200078ec0ff */
[----:B------:R-:W-:-:S07]  /*0550*/  IMAD.MOV R22, RZ, RZ, -R5 ;  /* 0x000000ffff167224 */ /* 0x000fce00078e0a05 */
.L_x_9:
[----:B0-----:R-:W1:Y:S01]  /*0560*/  LDC.64 R12, c[0x0][0x380] ;  /* 0x0000e000ff0c7b82 */ /* 0x001e620000000a00 */
[----:B------:R-:W-:Y:S01]  /*0570*/  VIADD R15, R2, UR39 ;  /* 0x00000027020f7c36 */ /* 0x000fe20008000000 */
[C---:B0-----:R-:W-:Y:S02]  /*0580*/  R2UR UR4, R8.reuse ;  /* 0x00000000080472ca */ /* 0x041fe400000e0000 */
[C---:B------:R-:W-:Y:S02]  /*0590*/  R2UR UR5, R9.reuse ;  /* 0x00000000090572ca */ /* 0x040fe400000e0000 */
[----:B------:R-:W-:Y:S02]  /*05a0*/  R2UR UR6, R8 ;  /* 0x00000000080672ca */ /* 0x000fe400000e0000 */
[----:B------:R-:W0:Y:S01]  /*05b0*/  LDC.64 R10, c[0x0][0x388] ;  /* 0x0000e200ff0a7b82 */ /* 0x000e220000000a00 */
[----:B------:R-:W-:Y:S01]  /*05c0*/  R2UR UR7, R9 ;  /* 0x00000000090772ca */ /* 0x000fe200000e0000 */
[----:B------:R-:W2:Y:S06]  /*05d0*/  S2R R0, SR_CgaCtaId ;  /* 0x0000000000007919 */ /* 0x000eac0000008800 */
[----:B------:R-:W3:Y:S01]  /*05e0*/  LDC R24, c[0x0][0x39c] ;  /* 0x0000e700ff187b82 */ /* 0x000ee20000000800 */
[----:B-1----:R-:W-:-:S04]  /*05f0*/  IMAD.WIDE.U32 R12, R15, 0x8, R12 ;  /* 0x000000080f0c7825 */ /* 0x002fc800078e000c */
[----:B------:R-:W-:Y:S02]  /*0600*/  VIADD R15, R2, UR38 ;  /* 0x00000026020f7c36 */ /* 0x000fe40008000000 */
[----:B------:R-:W4:Y:S02]  /*0610*/  LDG.E.64 R12, desc[UR4][R12.64] ;  /* 0x000000040c0c7981 */ /* 0x000f24000c1e1b00 */
[----:B0-----:R-:W-:-:S06]  /*0620*/  IMAD.WIDE.U32 R10, R15, 0x8, R10 ;  /* 0x000000080f0a7825 */ /* 0x001fcc00078e000a */
[----:B------:R-:W5:Y:S01]  /*0630*/  LDG.E.64 R10, desc[UR6][R10.64] ;  /* 0x000000060a0a7981 */ /* 0x000f62000c1e1b00 */
[----:B------:R-:W-:Y:S01]  /*0640*/  MOV R25, 0x400 ;  /* 0x0000040000197802 */ /* 0x000fe20000000f00 */
[----:B------:R-:W-:Y:S05]  /*0650*/  WARPSYNC.ALL ;  /* 0x0000000000007948 */ /* 0x000fea0003800000 */
[----:B--2---:R-:W-:Y:S02]  /*0660*/  LEA R25, R0, R25, 0x18 ;  /* 0x0000001900197211 */ /* 0x004fe400078ec0ff */
[----:B------:R-:W-:Y:S02]  /*0670*/  IADD3 R0, PT, PT, R4, R3, RZ ;  /* 0x0000000304007210 */ /* 0x000fe40007ffe0ff */
[----:B---3--:R-:W-:-:S02]  /*0680*/  ISETP.NE.AND P0, PT, R24, RZ, PT ;  /* 0x000000ff1800720c */ /* 0x008fc40003f05270 */
[C---:B------:R-:W-:Y:S01]  /*0690*/  LEA R19, R0.reuse, UR36, 0x3 ;  /* 0x0000002400137c11 */ /* 0x040fe2000f8e18ff */
[----:B------:R-:W-:-:S05]  /*06a0*/  IMAD R15, R0, 0x8, R25 ;  /* 0x00000008000f7824 */ /* 0x000fca00078e0219 */
[----:B----4-:R0:W-:Y:S04]  /*06b0*/  STS.64 [R15], R12 ;  /* 0x0000000c0f007388 */ /* 0x0101e80000000a00 */
[----:B-----5:R0:W-:Y:S01]  /*06c0*/  STS.64 [R19], R10 ;  /* 0x0000000a13007388 */ /* 0x0201e20000000a00 */
[----:B------:R-:W-:Y:S06]  /*06d0*/  BAR.SYNC.DEFER_BLOCKING 0x0 ;  /* 0x0000000000007b1d */ /* 0x000fec0000010000 */
[----:B------:R-:W-:Y:S05]  /*06e0*/  @!P0 BRA `(.L_x_4) ;  /* 0x0000000400788947 */ /* 0x000fea0003800000 */
[----:B------:R-:W-:Y:S01]  /*06f0*/  ISETP.GE.U32.AND P0, PT, R24, 0x8, PT ;  /* 0x000000081800780c */ /* 0x000fe20003f06070 */
[----:B------:R-:W-:-:S12]  /*0700*/  IMAD.MOV.U32 R27, RZ, RZ, RZ ;  /* 0x000000ffff1b7224 */ /* 0x000fd800078e00ff */
[----:B------:R-:W-:Y:S05]  /*0710*/  @!P0 BRA `(.L_x_5) ;  /* 0x0000000000a48947 */ /* 0x000fea0003800000 */
[----:B------:R-:W-:Y:S01]  /*0720*/  IMAD R26, R4, 0x8, R25 ;  /* 0x00000008041a7824 */ /* 0x000fe200078e0219 */
[----:B------:R-:W-:Y:S01]  /*0730*/  MOV R27, R22 ;  /* 0x00000016001b7202 */ /* 0x000fe20000000f00 */
[----:B------:R-:W-:Y:S02]  /*0740*/  IMAD.MOV.U32 R0, RZ, RZ, R23 ;  /* 0x000000ffff007224 */ /* 0x000fe400078e0017 */
[----:B------:R-:W-:-:S07]  /*0750*/  VIADD R26, R26, 0x20 ;  /* 0x000000201a1a7836 */ /* 0x000fce0000000000 */
.L_x_6:
[----:B0-----:R-:W-:Y:S01]  /*0760*/  LDS.64 R10, [R26+-0x20] ;  /* 0xffffe0001a0a7984 */ /* 0x001fe20000000a00 */
[C---:B------:R-:W-:Y:S02]  /*0770*/  IMAD R18, R24.reuse, 0x8, R0 ;  /* 0x0000000818127824 */ /* 0x040fe400078e0200 */
[----:B------:R-:W-:Y:S01]  /*0780*/  VIADD R27, R27, 0x8 ;  /* 0x000000081b1b7836 */ /* 0x000fe20000000000 */
[----:B------:R0:W1:Y:S01]  /*0790*/  LDS.64 R14, [R0] ;  /* 0x00000000000e7984 */ /* 0x0000620000000a00 */
[----:B------:R-:W-:-:S03]  /*07a0*/  IMAD R29, R24, 0x8, R18 ;  /* 0x00000008181d7824 */ /* 0x000fc600078e0212 */
[----:B------:R-:W-:Y:S01]  /*07b0*/  LDS.64 R12, [R18] ;  /* 0x00000000120c7984 */ /* 0x000fe20000000a00 */
[C---:B------:R-:W-:Y:S01]  /*07c0*/  IMAD R19, R24.reuse, 0x8, R29 ;  /* 0x0000000818137824 */ /* 0x040fe200078e021d */
[----:B------:R-:W-:Y:S02]  /*07d0*/  ISETP.NE.AND P0, PT, R27, RZ, PT ;  /* 0x000000ff1b00720c */ /* 0x000fe40003f05270 */
[C---:B0-----:R-:W-:Y:S01]  /*07e0*/  LEA R0, R24.reuse, R0, 0x6 ;  /* 0x0000000018007211 */ /* 0x041fe200078e30ff */
[----:B-1----:R-:W-:Y:S01]  /*07f0*/  DFMA R14, R10, R14, R20 ;  /* 0x0000000e0a0e722b */ /* 0x002fe20000000014 */
[----:B------:R-:W0:Y:S01]  /*0800*/  LDS.64 R10, [R26+-0x18] ;  /* 0xffffe8001a0a7984 */ /* 0x000e220000000a00 */
[----:B------:R-:W-:-:S05]  /*0810*/  LEA R21, R24, R19, 0x3 ;  /* 0x0000001318157211 */ /* 0x000fca00078e18ff */
[C---:B------:R-:W-:Y:S01]  /*0820*/  IMAD R28, R24.reuse, 0x8, R21 ;  /* 0x00000008181c7824 */ /* 0x040fe200078e0215 */
[----:B0-----:R-:W-:Y:S01]  /*0830*/  DFMA R12, R10, R12, R14 ;  /* 0x0000000c0a0c722b */ /* 0x001fe2000000000e */
[----:B------:R-:W-:Y:S04]  /*0840*/  LDS.64 R10, [R26+-0x10] ;  /* 0xfffff0001a0a7984 */ /* 0x000fe80000000a00 */
[----:B------:R0:W1:Y:S02]  /*0850*/  LDS.64 R14, [R29] ;  /* 0x000000001d0e7984 */ /* 0x0000640000000a00 */
[----:B0-----:R-:W-:-:S04]  /*0860*/  IMAD R29, R24, 0x8, R28 ;  /* 0x00000008181d7824 */ /* 0x001fc800078e021c */
[----:B------:R-:W-:Y:S01]  /*0870*/  IMAD R18, R24, 0x8, R29 ;  /* 0x0000000818127824 */ /* 0x000fe200078e021d */
[----:B-1----:R-:W-:Y:S01]  /*0880*/  DFMA R14, R10, R14, R12 ;  /* 0x0000000e0a0e722b */ /* 0x002fe2000000000c */
[----:B------:R-:W-:Y:S04]  /*0890*/  LDS.64 R10, [R26+-0x8] ;  /* 0xfffff8001a0a7984 */ /* 0x000fe80000000a00 */
[----:B------:R-:W0:Y:S04]  /*08a0*/  LDS.64 R12, [R19] ;  /* 0x00000000130c7984 */ /* 0x000e280000000a00 */
[----:B------:R-:W-:Y:S01]  /*08b0*/  LDS.64 R18, [R18] ;  /* 0x0000000012127984 */ /* 0x000fe20000000a00 */
[----:B0-----:R-:W-:-:S03]  /*08c0*/  DFMA R12, R10, R12, R14 ;  /* 0x0000000c0a0c722b */ /* 0x001fc6000000000e */
[----:B------:R-:W-:Y:S04]  /*08d0*/  LDS.64 R10, [R26] ;  /* 0x000000001a0a7984 */ /* 0x000fe80000000a00 */
[----:B------:R-:W0:Y:S04]  /*08e0*/  LDS.64 R14, [R21] ;  /* 0x00000000150e7984 */ /* 0x000e280000000a00 */
[----:B------:R-:W-:Y:S01]  /*08f0*/  LDS.64 R20, [R26+0x18] ;  /* 0x000018001a147984 */ /* 0x000fe20000000a00 */
[----:B0-----:R-:W-:-:S03]  /*0900*/  DFMA R14, R10, R14, R12 ;  /* 0x0000000e0a0e722b */ /* 0x001fc6000000000c */
[----:B------:R-:W-:Y:S04]  /*0910*/  LDS.64 R12, [R26+0x8] ;  /* 0x000008001a0c7984 */ /* 0x000fe80000000a00 */
[----:B------:R-:W0:Y:S02]  /*0920*/  LDS.64 R10, [R28] ;  /* 0x000000001c0a7984 */ /* 0x000e240000000a00 */
[----:B0-----:R-:W-:Y:S02]  /*0930*/  DFMA R10, R12, R10, R14 ;  /* 0x0000000a0c0a722b */ /* 0x001fe4000000000e */
[----:B------:R0:W-:Y:S04]  /*0940*/  LDS.64 R12, [R26+0x10] ;  /* 0x000010001a0c7984 */ /* 0x0001e80000000a00 */
[----:B------:R-:W1:Y:S01]  /*0950*/  LDS.64 R14, [R29] ;  /* 0x000000001d0e7984 */ /* 0x000e620000000a00 */
[----:B0-----:R-:W-:Y:S01]  /*0960*/  VIADD R26, R26, 0x40 ;  /* 0x000000401a1a7836 */ /* 0x001fe20000000000 */
[----:B-1----:R-:W-:-:S08]  /*0970*/  DFMA R10, R12, R14, R10 ;  /* 0x0000000e0c0a722b */ /* 0x002fd0000000000a */
[----:B------:R-:W-:Y:S01]  /*0980*/  DFMA R20, R20, R18, R10 ;  /* 0x000000121414722b */ /* 0x000fe2000000000a */
[----:B------:R-:W-:Y:S10]  /*0990*/  @P0 BRA `(.L_x_6) ;  /* 0xfffffffc00700947 */ /* 0x000ff4000383ffff */
[----:B------:R-:W-:-:S07]  /*09a0*/  IMAD.MOV.U32 R27, RZ, RZ, R5 ;  /* 0x000000ffff1b7224 */ /* 0x000fce00078e0005 */
.L_x_5:
[----:B------:R-:W-:-:S13]  /*09b0*/  ISETP.NE.AND P0, PT, R6, RZ, PT ;  /* 0x000000ff0600720c */ /* 0x000fda0003f05270 */
[----:B------:R-:W-:Y:S05]  /*09c0*/  @!P0 BRA `(.L_x_4) ;  /* 0x0000000000c08947 */ /* 0x000fea0003800000 */
[----:B------:R-:W-:Y:S01]  /*09d0*/  VIADD R0, R6, 0xffffffff ;  /* 0xffffffff06007836 */ /* 0x000fe20000000000 */
[----:B------:R-:W-:-:S04]  /*09e0*/  ISETP.NE.AND P1, PT, R7, RZ, PT ;  /* 0x000000ff0700720c */ /* 0x000fc80003f25270 */
[----:B------:R-:W-:-:S13]  /*09f0*/  ISETP.GE.U32.AND P0, PT, R0, 0x3, PT ;  /* 0x000000030000780c */ /* 0x000fda0003f06070 */
[----:B------:R-:W-:Y:S05]  /*0a00*/  @!P0 BRA `(.L_x_7) ;  /* 0x0000000000508947 */ /* 0x000fea0003800000 */
[----:B------:R-:W-:Y:S02]  /*0a10*/  IMAD.IADD R0, R4, 0x1, R27 ;  /* 0x0000000104007824 */ /* 0x000fe400078e021b */
[C---:B0-----:R-:W-:Y:S01]  /*0a20*/  IMAD R10, R27.reuse, R24, R3 ;  /* 0x000000181b0a7224 */ /* 0x041fe200078e0203 */
[----:B------:R-:W-:Y:S02]  /*0a30*/  IADD3 R27, PT, PT, R27, 0x4, RZ ;  /* 0x000000041b1b7810 */ /* 0x000fe40007ffe0ff */
[----:B------:R-:W-:Y:S02]  /*0a40*/  LEA R0, R0, R25, 0x3 ;  /* 0x0000001900007211 */ /* 0x000fe400078e18ff */
[----:B------:R-:W-:-:S03]  /*0a50*/  LEA R29, R10, UR36, 0x3 ;  /* 0x000000240a1d7c11 */ /* 0x000fc6000f8e18ff */
[----:B------:R-:W-:Y:S02]  /*0a60*/  LDS.64 R18, [R0] ;  /* 0x0000000000127984 */ /* 0x000fe40000000a00 */
[C---:B------:R-:W-:Y:S02]  /*0a70*/  IMAD R26, R24.reuse, 0x8, R29 ;  /* 0x00000008181a7824 */ /* 0x040fe400078e021d */
[----:B------:R-:W0:Y:S02]  /*0a80*/  LDS.64 R14, [R29] ;  /* 0x000000001d0e7984 */ /* 0x000e240000000a00 */
[----:B------:R-:W-:Y:S02]  /*0a90*/  IMAD R28, R24, 0x8, R26 ;  /* 0x00000008181c7824 */ /* 0x000fe400078e021a */
[----:B------:R-:W-:Y:S04]  /*0aa0*/  LDS.64 R12, [R0+0x8] ;  /* 0x00000800000c7984 */ /* 0x000fe80000000a00 */
[----:B------:R-:W1:Y:S01]  /*0ab0*/  LDS.64 R10, [R26] ;  /* 0x000000001a0a7984 */ /* 0x000e620000000a00 */
[----:B0-----:R-:W-:-:S03]  /*0ac0*/  DFMA R18, R18, R14, R20 ;  /* 0x0000000e1212722b */ /* 0x001fc60000000014 */
[----:B------:R-:W-:Y:S01]  /*0ad0*/  LDS.64 R14, [R0+0x10] ;  /* 0x00001000000e7984 */ /* 0x000fe20000000a00 */
[----:B------:R-:W-:-:S04]  /*0ae0*/  IMAD R20, R24, 0x8, R28 ;  /* 0x0000000818147824 */ /* 0x000fc800078e021c */
[----:B-1----:R-:W-:Y:S02]  /*0af0*/  DFMA R12, R12, R10, R18 ;  /* 0x0000000a0c0c722b */ /* 0x002fe40000000012 */
[----:B------:R-:W-:Y:S04]  /*0b00*/  LDS.64 R20, [R20] ;  /* 0x0000000014147984 */ /* 0x000fe80000000a00 */
[----:B------:R-:W0:Y:S04]  /*0b10*/  LDS.64 R10, [R28] ;  /* 0x000000001c0a7984 */ /* 0x000e280000000a00 */
[----:B------:R-:W1:Y:S01]  /*0b20*/  LDS.64 R18, [R0+0x18] ;  /* 0x0000180000127984 */ /* 0x000e620000000a00 */
[----:B0-----:R-:W-:-:S08]  /*0b30*/  DFMA R10, R14, R10, R12 ;  /* 0x0000000a0e0a722b */ /* 0x001fd0000000000c */
[----:B-1----:R-:W-:-:S11]  /*0b40*/  DFMA R20, R18, R20, R10 ;  /* 0x000000141214722b */ /* 0x002fd6000000000a */
.L_x_7:
[----:B------:R-:W-:Y:S05]  /*0b50*/  @!P1 BRA `(.L_x_4) ;  /* 0x00000000005c9947 */ /* 0x000fea0003800000 */
[----:B------:R-:W-:Y:S02]  /*0b60*/  ISETP.NE.AND P0, PT, R7, 0x1, PT ;  /* 0x000000010700780c */ /* 0x000fe40003f05270 */
[----:B------:R-:W-:-:S11]  /*0b70*/  LOP3.LUT P1, RZ, R24, 0x1, RZ, 0xc0, !PT ;  /* 0x0000000118ff7812 */ /* 0x000fd6000782c0ff */
[----:B------:R-:W-:Y:S05]  /*0b80*/  @!P0 BRA `(.L_x_8) ;  /* 0x0000000000308947 */ /* 0x000fea0003800000 */
[C---:B0-----:R-:W-:Y:S02]  /*0b90*/  IMAD R10, R27.reuse, R24, R3 ;  /* 0x000000181b0a7224 */ /* 0x041fe400078e0203 */
[----:B------:R-:W-:Y:S01]  /*0ba0*/  IMAD.IADD R0, R4, 0x1, R27 ;  /* 0x0000000104007824 */ /* 0x000fe200078e021b */
[----:B------:R-:W-:Y:S02]  /*0bb0*/  IADD3 R27, PT, PT, R27, 0x2, RZ ;  /* 0x000000021b1b7810 */ /* 0x000fe40007ffe0ff */
[----:B------:R-:W-:Y:S01]  /*0bc0*/  LEA R29, R10, UR36, 0x3 ;  /* 0x000000240a1d7c11 */ /* 0x000fe2000f8e18ff */
[----:B------:R-:W-:-:S04]  /*0bd0*/  IMAD R0, R0, 0x8, R25 ;  /* 0x0000000800007824 */ /* 0x000fc800078e0219 */
[----:B------:R-:W-:Y:S01]  /*0be0*/  LDS.64 R14, [R29] ;  /* 0x000000001d0e7984 */ /* 0x000fe20000000a00 */
[----:B------:R-:W-:-:S03]  /*0bf0*/  IMAD R10, R24, 0x8, R29 ;  /* 0x00000008180a7824 */ /* 0x000fc600078e021d */
[----:B------:R-:W0:Y:S04]  /*0c00*/  LDS.64 R18, [R0] ;  /* 0x0000000000127984 */ /* 0x000e280000000a00 */
[----:B------:R-:W-:Y:S04]  /*0c10*/  LDS.64 R12, [R0+0x8] ;  /* 0x00000800000c7984 */ /* 0x000fe80000000a00 */
[----:B------:R-:W1:Y:S01]  /*0c20*/  LDS.64 R10, [R10] ;  /* 0x000000000a0a7984 */ /* 0x000e620000000a00 */
[----:B0-----:R-:W-:-:S08]  /*0c30*/  DFMA R14, R18, R14, R20 ;  /* 0x0000000e120e722b */ /* 0x001fd00000000014 */
[----:B-1----:R-:W-:-:S11]  /*0c40*/  DFMA R20, R12, R10, R14 ;  /* 0x0000000a0c14722b */ /* 0x002fd6000000000e */
.L_x_8:
[----:B------:R-:W-:Y:S05]  /*0c50*/  @!P1 BRA `(.L_x_4) ;  /* 0x00000000001c9947 */ /* 0x000fea0003800000 */
[----:B0-----:R-:W-:Y:S02]  /*0c60*/  IMAD R10, R27, R24, R3 ;  /* 0x000000181b0a7224 */ /* 0x001fe400078e0203 */
[----:B------:R-:W-:-:S03]  /*0c70*/  IMAD.IADD R0, R4, 0x1, R27 ;  /* 0x0000000104007824 */ /* 0x000fc600078e021b */
[----:B------:R-:W-:Y:S01]  /*0c80*/  LEA R10, R10, UR36, 0x3 ;  /* 0x000000240a0a7c11 */ /* 0x000fe2000f8e18ff */
[----:B------:R-:W-:-:S05]  /*0c90*/  IMAD R0, R0, 0x8, R25 ;  /* 0x0000000800007824 */ /* 0x000fca00078e0219 */
[----:B------:R-:W-:Y:S04]  /*0ca0*/  LDS.64 R12, [R0] ;  /* 0x00000000000c7984 */ /* 0x000fe80000000a00 */
[----:B------:R-:W0:Y:S02]  /*0cb0*/  LDS.64 R10, [R10] ;  /* 0x000000000a0a7984 */ /* 0x000e240000000a00 */
[----:B0-----:R-:W-:-:S11]  /*0cc0*/  DFMA R20, R12, R10, R20 ;  /* 0x0000000a0c14722b */ /* 0x001fd60000000014 */
.L_x_4:
[----:B------:R-:W-:Y:S01]  /*0cd0*/  R2UR UR4, R24 ;  /* 0x00000000180472ca */ /* 0x000fe200000e0000 */
[----:B------:R-:W-:Y:S01]  /*0ce0*/  BAR.SYNC.DEFER_BLOCKING 0x0 ;  /* 0x0000000000007b1d */ /* 0x000fe20000010000 */
[----:B------:R-:W-:-:S11]  /*0cf0*/  UIADD3 UR38, UPT, UPT, UR42, UR38, URZ ;  /* 0x000000262a267290 */ /* 0x000fd6000fffe0ff */
[----:B------:R-:W-:-:S04]  /*0d00*/  UIADD3 UR39, UPT, UPT, UR39, UR4, URZ ;  /* 0x0000000427277290 */ /* 0x000fc8000fffe0ff */
[----:B------:R-:W-:-:S09]  /*0d10*/  UISETP.GT.AND UP0, UPT, UR39, UR41, UPT ;  /* 0x000000292700728c */ /* 0x000fd2000bf04270 */
[----:B------:R-:W-:Y:S05]  /*0d20*/  BRA.U !UP0, `(.L_x_9) ;  /* 0xfffffff9080c7547 */ /* 0x000fea000b83ffff */
.L_x_3:
[----:B------:R-:W-:-:S13]  /*0d30*/  ISETP.GE.U32.AND P0, PT, R17, UR37, PT ;  /* 0x0000002511007c0c */ /* 0x000fda000bf06070 */
[----:B------:R-:W-:Y:S05]  /*0d40*/  @P0 EXIT ;  /* 0x000000000000094d */ /* 0x000fea0003800000 */
[----:B------:R-:W1:Y:S01]  /*0d50*/  LDC.64 R2, c[0x0][0x390] ;  /* 0x0000e400ff027b82 */ /* 0x000e620000000a00 */
[----:B0-----:R-:W-:Y:S02]  /*0d60*/  R2UR UR4, R8 ;  /* 0x00000000080472ca */ /* 0x001fe400000e0000 */
[----:B------:R-:W-:Y:S01]  /*0d70*/  R2UR UR5, R9 ;  /* 0x00000000090572ca */ /* 0x000fe200000e0000 */
[----:B-1----:R-:W-:-:S12]  /*0d80*/  IMAD.WIDE R16, R16, 0x8, R2 ;  /* 0x0000000810107825 */ /* 0x002fd800078e0202 */
[----:B------:R-:W-:Y:S01]  /*0d90*/  STG.E.64 desc[UR4][R16.64], R20 ;  /* 0x0000001410007986 */ /* 0x000fe2000c101b04 */
[----:B------:R-:W-:Y:S05]  /*0da0*/  EXIT ;  /* 0x000000000000794d */ /* 0x000fea0003800000 */
.L_x_10:
[----:B------:R-:W-:-:S00]  /*0db0*/  BRA `(.L_x_10) ;  /* 0xfffffffc00fc7947 */ /* 0x000fc0000383ffff */
[----:B------:R-:W-:-:S00]  /*0dc0*/  NOP ;  /* 0x0000000000007918 */ /* 0x000fc00000000000 */
        /* <DEDUP_REMOVED lines=11> */
.L_x_33:


//--------------------- .text._Z6matmulIfEvPKT_S2_PS0_jj --------------------------
	.section	.text._Z6matmulIfEvPKT_S2_PS0_jj,"ax",@progbits
	.align	128
        .global         _Z6matmulIfEvPKT_S2_PS0_jj
        .type           _Z6matmulIfEvPKT_S2_PS0_jj,@function
        .size           _Z6matmulIfEvPKT_S2_PS0_jj,(.L_x_34 - _Z6matmulIfEvPKT_S2_PS0_jj)
        .other          _Z6matmulIfEvPKT_S2_PS0_jj,@"STO_CUDA_ENTRY STV_DEFAULT"
_Z6matmulIfEvPKT_S2_PS0_jj:
.text._Z6matmulIfEvPKT_S2_PS0_jj:
        /* <DEDUP_REMOVED lines=12> */
[----:B--2---:R-:W-:-:S03]  /*00c0*/  UIMAD UR38, UR38, UR37, URZ ;  /* 0x00000025262672a4 */ /* 0x004fc6000f8e02ff */
[----:B-----5:R-:W-:-:S03]  /*00d0*/  IADD3.X R2, PT, PT, RZ, UR6, RZ, P1, !PT ;  /* 0x00000006ff027c10 */ /* 0x020fc60008ffe4ff */
        /* <DEDUP_REMOVED lines=26> */
[----:B------:R-:W-:-:S05]  /*0280*/  IMAD.MOV.U32 R7, RZ, RZ, R2 ;  /* 0x000000ffff077224 */ /* 0x000fca00078e0002 */
[----:B------:R-:W3:Y:S01]  /*0290*/  LDS R0, [R0] ;  /* 0x0000000000007984 */ /* 0x000ee20000000800 */
[----:B0-----:R-:W-:Y:S02]  /*02a0*/  IMAD.U32 R4, RZ, RZ, UR4 ;  /* 0x00000004ff047e24 */ /* 0x001fe4000f8e00ff */
[----:B------:R-:W-:Y:S01]  /*02b0*/  IMAD.U32 R5, RZ, RZ, UR5 ;  /* 0x00000005ff057e24 */ /* 0x000fe2000f8e00ff */
[----:B---3--:R-:W0:Y:S02]  /*02c0*/  F2F.F64.F32 R8, R0 ;  /* 0x0000000000087310 */ /* 0x008e240000201800 */
[----:B0-2---:R1:W-:Y:S04]  /*02d0*/  STL.64 [R1+0x8], R8 ;  /* 0x0000080801007387 */ /* 0x0053e80000100a00 */
[----:B------:R-:W-:-:S07]  /*02e0*/  LEPC R20, `(.L_x_13) ;  /* 0x000000001014794e */ /* 0x000fce0000000000 */
[----:B-1----:R-:W-:Y:S05]  /*02f0*/  CALL.ABS.NOINC R10 ;  /* 0x000000000a007343 */ /* 0x002fea0003c00000 */
.L_x_13:
[----:B------:R-:W0:Y:S01]  /*0300*/  S2R R13, SR_TID.X ;  /* 0x00000000000d7919 */ /* 0x000e220000002100 */
[----:B------:R-:W0:Y:S01]  /*0310*/  LDCU UR4, c[0x0][0x39c] ;  /* 0x00007380ff0477ac */ /* 0x000e220008000800 */
[----:B------:R-:W-:Y:S01]  /*0320*/  MOV R10, 0x0 ;  /* 0x00000000000a7802 */ /* 0x000fe20000000f00 */
[----:B------:R-:W-:Y:S01]  /*0330*/  IMAD.MOV.U32 R6, RZ, RZ, R16 ;  /* 0x000000ffff067224 */ /* 0x000fe200078e0010 */
[----:B------:R-:W0:Y:S01]  /*0340*/  S2R R12, SR_TID.Y ;  /* 0x00000000000c7919 */ /* 0x000e220000002200 */
[----:B------:R-:W-:-:S03]  /*0350*/  IMAD.MOV.U32 R7, RZ, RZ, R2 ;  /* 0x000000ffff077224 */ /* 0x000fc600078e0002 */
[----:B------:R-:W1:Y:S01]  /*0360*/  LDC.64 R10, c[0x4][R10] ;  /* 0x010000000a0a7b82 */ /* 0x000e620000000a00 */
[----:B0-----:R-:W-:Y:S01]  /*0370*/  IMAD R0, R12, UR4, R13 ;  /* 0x000000040c007c24 */ /* 0x001fe2000f8e020d */
[----:B------:R-:W-:Y:S01]  /*0380*/  STL.64 [R1], R12 ;  /* 0x0000000c01007387 */ /* 0x000fe20000100a00 */
[----:B------:R-:W0:Y:S03]  /*0390*/  LDCU.64 UR4, c[0x4][0x10] ;  /* 0x01000200ff0477ac */ /* 0x000e260008000a00 */
[----:B------:R-:W-:-:S06]  /*03a0*/  LEA R0, R0, UR36, 0x2 ;  /* 0x0000002400007c11 */ /* 0x000fcc000f8e10ff */
[----:B------:R-:W2:Y:S01]  /*03b0*/  LDS R0, [R0] ;  /* 0x0000000000007984 */ /* 0x000ea20000000800 */
[----:B0-----:R-:W-:Y:S01]  /*03c0*/  IMAD.U32 R4, RZ, RZ, UR4 ;  /* 0x00000004ff047e24 */ /* 0x001fe2000f8e00ff */
[----:B------:R-:W-:Y:S01]  /*03d0*/  MOV R5, UR5 ;  /* 0x0000000500057c02 */ /* 0x000fe20008000f00 */
[----:B--2---:R-:W0:Y:S02]  /*03e0*/  F2F.F64.F32 R8, R0 ;  /* 0x0000000000087310 */ /* 0x004e240000201800 */
[----:B01----:R0:W-:Y:S04]  /*03f0*/  STL.64 [R1+0x8], R8 ;  /* 0x0000080801007387 */ /* 0x0031e80000100a00 */
[----:B------:R-:W-:-:S07]  /*0400*/  LEPC R20, `(.L_x_12) ;  /* 0x000000001014794e */ /* 0x000fce0000000000 */
[----:B0-----:R-:W-:Y:S05]  /*0410*/  CALL.ABS.NOINC R10 ;  /* 0x000000000a007343 */ /* 0x001fea0003c00000 */
.L_x_12:
[----:B------:R-:W-:Y:S05]  /*0420*/  BSYNC.RECONVERGENT B6 ;  /* 0x0000000000067941 */ /* 0x000fea0003800200 */
.L_x_11:
[----:B------:R-:W0:Y:S01]  /*0430*/  LDC.64 R10, c[0x0][0x358] ;  /* 0x0000d600ff0a7b82 */ /* 0x000e220000000a00 */
[----:B------:R-:W-:Y:S01]  /*0440*/  UISETP.GT.AND UP0, UPT, UR39, UR41, UPT ;  /* 0x000000292700728c */ /* 0x000fe2000bf04270 */
[----:B------:R-:W-:-:S08]  /*0450*/  HFMA2 R9, -RZ, RZ, 0, 0 ;  /* 0x00000000ff097431 */ /* 0x000fd000000001ff */
[----:B------:R-:W-:Y:S05]  /*0460*/  BRA.U UP0, `(.L_x_14) ;  /* 0x0000000900387547 */ /* 0x000fea000b800000 */
[----:B------:R-:W1:Y:S01]  /*0470*/  S2R R0, SR_TID.X ;  /* 0x0000000000007919 */ /* 0x000e620000002100 */
[----:B------:R-:W2:Y:S01]  /*0480*/  LDCU UR4, c[0x0][0x39c] ;  /* 0x00007380ff0477ac */ /* 0x000ea20008000800 */
[----:B------:R-:W3:Y:S01]  /*0490*/  S2UR UR6, SR_CgaCtaId ;  /* 0x00000000000679c3 */ /* 0x000ee20000008800 */
[----:B------:R-:W-:Y:S01]  /*04a0*/  IMAD.MOV.U32 R9, RZ, RZ, RZ ;  /* 0x000000ffff097224 */ /* 0x000fe200078e00ff */
[----:B------:R-:W4:Y:S01]  /*04b0*/  S2R R5, SR_TID.Y ;  /* 0x0000000000057919 */ /* 0x000f220000002200 */
[----:B------:R-:W-:-:S05]  /*04c0*/  UMOV UR5, 0x400 ;  /* 0x0000040000057882 */ /* 0x000fca0000000000 */
[----:B------:R-:W5:Y:S01]  /*04d0*/  LDC R6, c[0x0][0x39c] ;  /* 0x0000e700ff067b82 */ /* 0x000f620000000800 */
[----:B--2---:R-:W-:-:S04]  /*04e0*/  UIMAD UR4, UR4, UR4, URZ ;  /* 0x00000004040472a4 */ /* 0x004fc8000f8e02ff */
[----:B------:R-:W-:Y:S02]  /*04f0*/  USHF.L.U32 UR4, UR4, 0x2, URZ ;  /* 0x0000000204047899 */ /* 0x000fe400080006ff */
[----:B---3--:R-:W-:-:S04]  /*0500*/  ULEA UR5, UR6, UR5, 0x18 ;  /* 0x0000000506057291 */ /* 0x008fc8000f8ec0ff */
[----:B-1----:R-:W-:Y:S02]  /*0510*/  LEA R8, R0, UR4, 0x2 ;  /* 0x0000000400087c11 */ /* 0x002fe4000f8e10ff */
[C---:B-----5:R-:W-:Y:S01]  /*0520*/  LOP3.LUT R4, R6.reuse, 0xfffffff8, RZ, 0xc0, !PT ;  /* 0xfffffff806047812 */ /* 0x060fe200078ec0ff */
[----:B----4-:R-:W-:Y:S01]  /*0530*/  IMAD R5, R5, R6, RZ ;  /* 0x0000000605057224 */ /* 0x010fe200078e02ff */
[C---:B------:R-:W-:Y:S02]  /*0540*/  LOP3.LUT R23, R6.reuse, 0x7, RZ, 0xc0, !PT ;  /* 0x0000000706177812 */ /* 0x040fe400078ec0ff */
[----:B------:R-:W-:Y:S01]  /*0550*/  LOP3.LUT R6, R6, 0x3, RZ, 0xc0, !PT ;  /* 0x0000000306067812 */ /* 0x000fe200078ec0ff */
[----:B------:R-:W-:Y:S01]  /*0560*/  IMAD.MOV R7, RZ, RZ, -R4 ;  /* 0x000000ffff077224 */ /* 0x000fe200078e0a04 */
[----:B------:R-:W-:-:S07]  /*0570*/  IADD3 R8, PT, PT, R8, UR5, RZ ;  /* 0x0000000508087c10 */ /* 0x000fce000fffe0ff */
.L_x_20:
[----:B0-----:R-:W1:Y:S01]  /*0580*/  LDC.64 R12, c[0x0][0x380] ;  /* 0x0000e000ff0c7b82 */ /* 0x001e620000000a00 */
[----:B------:R-:W-:Y:S01]  /*0590*/  VIADD R15, R18, UR39 ;  /* 0x00000027120f7c36 */ /* 0x000fe20008000000 */
[C---:B0-----:R-:W-:Y:S02]  /*05a0*/  R2UR UR4, R10.reuse ;  /* 0x000000000a0472ca */ /* 0x041fe400000e0000 */
[C---:B------:R-:W-:Y:S02]  /*05b0*/  R2UR UR5, R11.reuse ;  /* 0x000000000b0572ca */ /* 0x040fe400000e0000 */
[----:B------:R-:W-:Y:S02]  /*05c0*/  R2UR UR6, R10 ;  /* 0x000000000a0672ca */ /* 0x000fe400000e0000 */
[----:B------:R-:W0:Y:S01]  /*05d0*/  LDC.64 R2, c[0x0][0x388] ;  /* 0x0000e200ff027b82 */ /* 0x000e220000000a00 */
[----:B------:R-:W-:Y:S01]  /*05e0*/  R2UR UR7, R11 ;  /* 0x000000000b0772ca */ /* 0x000fe200000e0000 */
[----:B-1----:R-:W-:-:S04]  /*05f0*/  IMAD.WIDE.U32 R12, R15, 0x4, R12 ;  /* 0x000000040f0c7825 */ /* 0x002fc800078e000c */
[----:B------:R-:W-:-:S03]  /*0600*/  VIADD R15, R18, UR38 ;  /* 0x00000026120f7c36 */ /* 0x000fc60008000000 */
[----:B------:R-:W2:Y:S01]  /*0610*/  LDG.E R12, desc[UR4][R12.64] ;  /* 0x000000040c0c7981 */ /* 0x000ea2000c1e1900 */
[----:B0-----:R-:W-:-:S06]  /*0620*/  IMAD.WIDE.U32 R14, R15, 0x4, R2 ;  /* 0x000000040f0e7825 */ /* 0x001fcc00078e0002 */
[----:B------:R-:W3:Y:S01]  /*0630*/  LDG.E R14, desc[UR6][R14.64] ;  /* 0x000000060e0e7981 */ /* 0x000ee2000c1e1900 */
[----:B------:R-:W-:Y:S01]  /*0640*/  MOV R2, 0x400 ;  /* 0x0000040000027802 */ /* 0x000fe20000000f00 */
[----:B------:R-:W-:Y:S05]  /*0650*/  WARPSYNC.ALL ;  /* 0x0000000000007948 */ /* 0x000fea0003800000 */
[----:B------:R-:W0:Y:S01]  /*0660*/  S2R R3, SR_CgaCtaId ;  /* 0x0000000000037919 */ /* 0x000e220000008800 */
[----:B------:R-:W-:Y:S02]  /*0670*/  IADD3 R21, PT, PT, R5, R0, RZ ;  /* 0x0000000005157210 */ /* 0x000fe40007ffe0ff */
[----:B0-----:R-:W-:-:S02]  /*0680*/  LEA R2, R3, R2, 0x18 ;  /* 0x0000000203027211 */ /* 0x001fc400078ec0ff */
[----:B------:R-:W0:Y:S03]  /*0690*/  LDC R3, c[0x0][0x39c] ;  /* 0x0000e700ff037b82 */ /* 0x000e260000000800 */
[C---:B------:R-:W-:Y:S01]  /*06a0*/  IMAD R25, R21.reuse, 0x4, R2 ;  /* 0x0000000415197824 */ /* 0x040fe200078e0202 */
[----:B------:R-:W-:Y:S02]  /*06b0*/  LEA R21, R21, UR36, 0x2 ;  /* 0x0000002415157c11 */ /* 0x000fe4000f8e10ff */
[----:B0-----:R-:W-:Y:S02]  /*06c0*/  ISETP.NE.AND P0, PT, R3, RZ, PT ;  /* 0x000000ff0300720c */ /* 0x001fe40003f05270 */
[----:B--2---:R0:W-:Y:S04]  /*06d0*/  STS [R25], R12 ;  /* 0x0000000c19007388 */ /* 0x0041e80000000800 */
[----:B---3--:R0:W-:Y:S01]  /*06e0*/  STS [R21], R14 ;  /* 0x0000000e15007388 */ /* 0x0081e20000000800 */
[----:B------:R-:W-:Y:S06]  /*06f0*/  BAR.SYNC.DEFER_BLOCKING 0x0 ;  /* 0x0000000000007b1d */ /* 0x000fec0000010000 */
[----:B------:R-:W-:Y:S05]  /*0700*/  @!P0 BRA `(.L_x_15) ;  /* 0x0000000400788947 */ /* 0x000fea0003800000 */
[----:B------:R-:W-:Y:S01]  /*0710*/  ISETP.GE.U32.AND P0, PT, R3, 0x8, PT ;  /* 0x000000080300780c */ /* 0x000fe20003f06070 */
[----:B0-----:R-:W-:-:S12]  /*0720*/  IMAD.MOV.U32 R12, RZ, RZ, RZ ;  /* 0x000000ffff0c7224 */ /* 0x001fd800078e00ff */
[----:B------:R-:W-:Y:S05]  /*0730*/  @!P0 BRA `(.L_x_16) ;  /* 0x0000000000a48947 */ /* 0x000fea0003800000 */
[----:B------:R-:W-:Y:S01]  /*0740*/  LEA R13, R5, R2, 0x2 ;  /* 0x00000002050d7211 */ /* 0x000fe200078e10ff */
[----:B------:R-:W-:Y:S02]  /*0750*/  IMAD.MOV.U32 R14, RZ, RZ, R8 ;  /* 0x000000ffff0e7224 */ /* 0x000fe400078e0008 */
[----:B------:R-:W-:Y:S01]  /*0760*/  IMAD.MOV.U32 R12, RZ, RZ, R7 ;  /* 0x000000ffff0c7224 */ /* 0x000fe200078e0007 */
[----:B------:R-:W-:-:S07]  /*0770*/  IADD3 R13, PT, PT, R13, 0x10, RZ ;  /* 0x000000100d0d7810 */ /* 0x000fce0007ffe0ff */
.L_x_17:
[C---:B------:R-:W-:Y:S01]  /*0780*/  IMAD R28, R3.reuse, 0x4, R14 ;  /* 0x00000004031c7824 */ /* 0x040fe200078e020e */
[----:B------:R-:W-:Y:S01]  /*0790*/  LDS R24, [R13+-0x10] ;  /* 0xfffff0000d187984 */ /* 0x000fe20000000800 */
[----:B------:R-:W-:Y:S02]  /*07a0*/  VIADD R12, R12, 0x8 ;  /* 0x000000080c0c7836 */ /* 0x000fe40000000000 */
[C---:B------:R-:W-:Y:S01]  /*07b0*/  IMAD R20, R3.reuse, 0x4, R28 ;  /* 0x0000000403147824 */ /* 0x040fe200078e021c */
[----:B------:R0:W1:Y:S02]  /*07c0*/  LDS R26, [R14] ;  /* 0x000000000e1a7984 */ /* 0x0000640000000800 */
[----:B------:R-:W-:Y:S02]  /*07d0*/  ISETP.NE.AND P0, PT, R12, RZ, PT ;  /* 0x000000ff0c00720c */ /* 0x000fe40003f05270 */
[----:B------:R-:W-:Y:S01]  /*07e0*/  LDS R22, [R13+-0xc] ;  /* 0xfffff4000d167984 */ /* 0x000fe20000000800 */
[----:B------:R-:W-:-:S03]  /*07f0*/  LEA R27, R3, R20, 0x2 ;  /* 0x00000014031b7211 */ /* 0x000fc600078e10ff */
[----:B------:R-:W2:Y:S01]  /*0800*/  LDS R25, [R28] ;  /* 0x000000001c197984 */ /* 0x000ea20000000800 */
[----:B0-----:R-:W-:-:S03]  /*0810*/  LEA R14, R3, R14, 0x5 ;  /* 0x0000000e030e7211 */ /* 0x001fc600078e28ff */
[----:B------:R-:W-:Y:S04]  /*0820*/  LDS R21, [R13+-0x8] ;  /* 0xfffff8000d157984 */ /* 0x000fe80000000800 */
[----:B------:R-:W0:Y:S04]  /*0830*/  LDS R20, [R20] ;  /* 0x0000000014147984 */ /* 0x000e280000000800 */
[----:B------:R-:W-:Y:S04]  /*0840*/  LDS R15, [R13+-0x4] ;  /* 0xfffffc000d0f7984 */ /* 0x000fe80000000800 */
[----:B------:R3:W4:Y:S01]  /*0850*/  LDS R16, [R27] ;  /* 0x000000001b107984 */ /* 0x0007220000000800 */
[----:B-1----:R-:W-:Y:S01]  /*0860*/  FFMA R9, R24, R26, R9 ;  /* 0x0000001a18097223 */ /* 0x002fe20000000009 */
[----:B------:R-:W-:-:S03]  /*0870*/  IMAD R26, R3, 0x4, R27 ;  /* 0x00000004031a7824 */ /* 0x000fc600078e021b */
[----:B--2---:R-:W-:Y:S01]  /*0880*/  FFMA R24, R22, R25, R9 ;  /* 0x0000001916187223 */ /* 0x004fe20000000009 */
[C---:B------:R-:W-:Y:S01]  /*0890*/  IMAD R25, R3.reuse, 0x4, R26 ;  /* 0x0000000403197824 */ /* 0x040fe200078e021a */
[----:B------:R-:W-:Y:S04]  /*08a0*/  LDS R9, [R13] ;  /* 0x000000000d097984 */ /* 0x000fe80000000800 */
[----:B------:R-:W1:Y:S01]  /*08b0*/  LDS R22, [R26] ;  /* 0x000000001a167984 */ /* 0x000e620000000800 */
[----:B------:R-:W-:Y:S01]  /*08c0*/  LEA R28, R3, R25, 0x2 ;  /* 0x00000019031c7211 */ /* 0x000fe200078e10ff */
[----:B0-----:R-:W-:Y:S02]  /*08d0*/  FFMA R24, R21, R20, R24 ;  /* 0x0000001415187223 */ /* 0x001fe40000000018 */
[----:B------:R-:W-:Y:S02]  /*08e0*/  LDS R20, [R13+0x4] ;  /* 0x000004000d147984 */ /* 0x000fe40000000800 */
[----:B---3--:R-:W-:-:S02]  /*08f0*/  IMAD R27, R3, 0x4, R28 ;  /* 0x00000004031b7824 */ /* 0x008fc400078e021c */
[----:B------:R-:W0:Y:S01]  /*0900*/  LDS R21, [R25] ;  /* 0x0000000019157984 */ /* 0x000e220000000800 */
[----:B----4-:R-:W-:-:S03]  /*0910*/  FFMA R16, R15, R16, R24 ;  /* 0x000000100f107223 */ /* 0x010fc60000000018 */
[----:B------:R-:W-:Y:S04]  /*0920*/  LDS R15, [R13+0x8] ;  /* 0x000008000d0f7984 */ /* 0x000fe80000000800 */
[----:B------:R-:W2:Y:S04]  /*0930*/  LDS R28, [R28] ;  /* 0x000000001c1c7984 */ /* 0x000ea80000000800 */
[----:B------:R-:W-:Y:S04]  /*0940*/  LDS R27, [R27] ;  /* 0x000000001b1b7984 */ /* 0x000fe80000000800 */
[----:B------:R3:W4:Y:S02]  /*0950*/  LDS R24, [R13+0xc] ;  /* 0x00000c000d187984 */ /* 0x0007240000000800 */
[----:B---3--:R-:W-:-:S02]  /*0960*/  VIADD R13, R13, 0x20 ;  /* 0x000000200d0d7836 */ /* 0x008fc40000000000 */
[----:B-1----:R-:W-:-:S04]  /*0970*/  FFMA R9, R9, R22, R16 ;  /* 0x0000001609097223 */ /* 0x002fc80000000010 */
[----:B0-----:R-:W-:-:S04]  /*0980*/  FFMA R20, R20, R21, R9 ;  /* 0x0000001514147223 */ /* 0x001fc80000000009 */
[----:B--2---:R-:W-:-:S04]  /*0990*/  FFMA R15, R15, R28, R20 ;  /* 0x0000001c0f0f7223 */ /* 0x004fc80000000014 */
[----:B----4-:R-:W-:Y:S01]  /*09a0*/  FFMA R9, R24, R27, R15 ;  /* 0x0000001b18097223 */ /* 0x010fe2000000000f */
[----:B------:R-:W-:Y:S06]  /*09b0*/  @P0 BRA `(.L_x_17) ;  /* 0xfffffffc00700947 */ /* 0x000fec000383ffff */
[----:B------:R-:W-:-:S07]  /*09c0*/  IMAD.MOV.U32 R12, RZ, RZ, R4 ;  /* 0x000000ffff0c7224 */ /* 0x000fce00078e0004 */
.L_x_16:
[----:B------:R-:W-:-:S13]  /*09d0*/  ISETP.NE.AND P0, PT, R23, RZ, PT ;  /* 0x000000ff1700720c */ /* 0x000fda0003f05270 */
[----:B------:R-:W-:Y:S05]  /*09e0*/  @!P0 BRA `(.L_x_15) ;  /* 0x0000000000c08947 */ /* 0x000fea0003800000 */
[----:B------:R-:W-:Y:S02]  /*09f0*/  IADD3 R13, PT, PT, R23, -0x1, RZ ;  /* 0xffffffff170d7810 */ /* 0x000fe40007ffe0ff */
[----:B------:R-:W-:Y:S02]  /*0a00*/  ISETP.NE.AND P1, PT, R6, RZ, PT ;  /* 0x000000ff0600720c */ /* 0x000fe40003f25270 */
[----:B------:R-:W-:-:S13]  /*0a10*/  ISETP.GE.U32.AND P0, PT, R13, 0x3, PT ;  /* 0x000000030d00780c */ /* 0x000fda0003f06070 */
[----:B------:R-:W-:Y:S05]  /*0a20*/  @!P0 BRA `(.L_x_18) ;  /* 0x0000000000508947 */ /* 0x000fea0003800000 */
[C---:B------:R-:W-:Y:S02]  /*0a30*/  IMAD R14, R12.reuse, R3, R0 ;  /* 0x000000030c0e7224 */ /* 0x040fe400078e0200 */
[----:B------:R-:W-:Y:S01]  /*0a40*/  IMAD.IADD R13, R5, 0x1, R12 ;  /* 0x00000001050d7824 */ /* 0x000fe200078e020c */
[----:B------:R-:W-:Y:S02]  /*0a50*/  IADD3 R12, PT, PT, R12, 0x4, RZ ;  /* 0x000000040c0c7810 */ /* 0x000fe40007ffe0ff */
[----:B------:R-:W-:Y:S02]  /*0a60*/  LEA R16, R14, UR36, 0x2 ;  /* 0x000000240e107c11 */ /* 0x000fe4000f8e10ff */
[----:B------:R-:W-:-:S03]  /*0a70*/  LEA R13, R13, R2, 0x2 ;  /* 0x000000020d0d7211 */ /* 0x000fc600078e10ff */
[C---:B------:R-:W-:Y:S01]  /*0a80*/  IMAD R20, R3.reuse, 0x4, R16 ;  /* 0x0000000403147824 */ /* 0x040fe200078e0210 */
[----:B------:R-:W-:Y:S04]  /*0a90*/  LDS R15, [R16] ;  /* 0x00000000100f7984 */ /* 0x000fe80000000800 */
[----:B------:R-:W0:Y:S01]  /*0aa0*/  LDS R14, [R13] ;  /* 0x000000000d0e7984 */ /* 0x000e220000000800 */
[----:B------:R-:W-:-:S03]  /*0ab0*/  LEA R22, R3, R20, 0x2 ;  /* 0x0000001403167211 */ /* 0x000fc600078e10ff */
[----:B------:R-:W-:Y:S02]  /*0ac0*/  LDS R21, [R13+0x4] ;  /* 0x000004000d157984 */ /* 0x000fe40000000800 */
[----:B------:R-:W-:Y:S02]  /*0ad0*/  IMAD R24, R3, 0x4, R22 ;  /* 0x0000000403187824 */ /* 0x000fe400078e0216 */
[----:B------:R-:W1:Y:S04]  /*0ae0*/  LDS R20, [R20] ;  /* 0x0000000014147984 */ /* 0x000e680000000800 */
[----:B------:R-:W-:Y:S04]  /*0af0*/  LDS R25, [R13+0x8] ;  /* 0x000008000d197984 */ /* 0x000fe80000000800 */
[----:B------:R-:W2:Y:S04]  /*0b00*/  LDS R22, [R22] ;  /* 0x0000000016167984 */ /* 0x000ea80000000800 */
[----:B------:R-:W-:Y:S04]  /*0b10*/  LDS R27, [R13+0xc] ;  /* 0x00000c000d1b7984 */ /* 0x000fe80000000800 */
[----:B------:R-:W3:Y:S01]  /*0b20*/  LDS R24, [R24] ;  /* 0x0000000018187984 */ /* 0x000ee20000000800 */
[----:B0-----:R-:W-:-:S04]  /*0b30*/  FFMA R14, R14, R15, R9 ;  /* 0x0000000f0e0e7223 */ /* 0x001fc80000000009 */
[----:B-1----:R-:W-:-:S04]  /*0b40*/  FFMA R14, R21, R20, R14 ;  /* 0x00000014150e7223 */ /* 0x002fc8000000000e */
[----:B--2---:R-:W-:-:S04]  /*0b50*/  FFMA R14, R25, R22, R14 ;  /* 0x00000016190e7223 */ /* 0x004fc8000000000e */
[----:B---3--:R-:W-:-:S07]  /*0b60*/  FFMA R9, R27, R24, R14 ;  /* 0x000000181b097223 */ /* 0x008fce000000000e */
.L_x_18:
[----:B------:R-:W-:Y:S05]  /*0b70*/  @!P1 BRA `(.L_x_15) ;  /* 0x00000000005c9947 */ /* 0x000fea0003800000 */
[----:B------:R-:W-:Y:S02]  /*0b80*/  ISETP.NE.AND P0, PT, R6, 0x1, PT ;  /* 0x000000010600780c */ /* 0x000fe40003f05270 */
[----:B------:R-:W-:-:S11]  /*0b90*/  LOP3.LUT P1, RZ, R3, 0x1, RZ, 0xc0, !PT ;  /* 0x0000000103ff7812 */ /* 0x000fd6000782c0ff */
[----:B------:R-:W-:Y:S05]  /*0ba0*/  @!P0 BRA `(.L_x_19) ;  /* 0x0000000000308947 */ /* 0x000fea0003800000 */
[C---:B------:R-:W-:Y:S02]  /*0bb0*/  IMAD R14, R12.reuse, R3, R0 ;  /* 0x000000030c0e7224 */ /* 0x040fe400078e0200 */
[----:B------:R-:W-:Y:S01]  /*0bc0*/  IMAD.IADD R13, R5, 0x1, R12 ;  /* 0x00000001050d7824 */ /* 0x000fe200078e020c */
[----:B------:R-:W-:Y:S02]  /*0bd0*/  IADD3 R12, PT, PT, R12, 0x2, RZ ;  /* 0x000000020c0c7810 */ /* 0x000fe40007ffe0ff */
[----:B------:R-:W-:Y:S02]  /*0be0*/  LEA R16, R14, UR36, 0x2 ;  /* 0x000000240e107c11 */ /* 0x000fe4000f8e10ff */
[----:B------:R-:W-:-:S03]  /*0bf0*/  LEA R13, R13, R2, 0x2 ;  /* 0x000000020d0d7211 */ /* 0x000fc600078e10ff */
[----:B------:R-:W-:Y:S01]  /*0c00*/  IMAD R21, R3, 0x4, R16 ;  /* 0x0000000403157824 */ /* 0x000fe200078e0210 */
[----:B------:R-:W-:Y:S04]  /*0c10*/  LDS R15, [R16] ;  /* 0x00000000100f7984 */ /* 0x000fe80000000800 */
[----:B------:R-:W0:Y:S04]  /*0c20*/  LDS R14, [R13] ;  /* 0x000000000d0e7984 */ /* 0x000e280000000800 */
[----:B------:R-:W-:Y:S04]  /*0c30*/  LDS R20, [R13+0x4] ;  /* 0x000004000d147984 */ /* 0x000fe80000000800 */
[----:B------:R-:W1:Y:S01]  /*0c40*/  LDS R21, [R21] ;  /* 0x0000000015157984 */ /* 0x000e620000000800 */
[----:B0-----:R-:W-:-:S04]  /*0c50*/  FFMA R9, R14, R15, R9 ;  /* 0x0000000f0e097223 */ /* 0x001fc80000000009 */
[----:B-1----:R-:W-:-:S07]  /*0c60*/  FFMA R9, R20, R21, R9 ;  /* 0x0000001514097223 */ /* 0x002fce0000000009 */
.L_x_19:
[----:B------:R-:W-:Y:S05]  /*0c70*/  @!P1 BRA `(.L_x_15) ;  /* 0x00000000001c9947 */ /* 0x000fea0003800000 */
[----:B------:R-:W-:Y:S02]  /*0c80*/  IMAD.IADD R13, R5, 0x1, R12 ;  /* 0x00000001050d7824 */ /* 0x000fe400078e020c */
[----:B------:R-:W-:-:S03]  /*0c90*/  IMAD R12, R12, R3, R0 ;  /* 0x000000030c0c7224 */ /* 0x000fc600078e0200 */
[----:B------:R-:W-:Y:S02]  /*0ca0*/  LEA R13, R13, R2, 0x2 ;  /* 0x000000020d0d7211 */ /* 0x000fe400078e10ff */
[----:B------:R-:W-:-:S03]  /*0cb0*/  LEA R12, R12, UR36, 0x2 ;  /* 0x000000240c0c7c11 */ /* 0x000fc6000f8e10ff */
[----:B------:R-:W-:Y:S04]  /*0cc0*/  LDS R2, [R13] ;  /* 0x000000000d027984 */ /* 0x000fe80000000800 */
[----:B------:R-:W0:Y:S02]  /*0cd0*/  LDS R12, [R12] ;  /* 0x000000000c0c7984 */ /* 0x000e240000000800 */
[----:B0-----:R-:W-:-:S07]  /*0ce0*/  FFMA R9, R2, R12, R9 ;  /* 0x0000000c02097223 */ /* 0x001fce0000000009 */
.L_x_15:
[----:B------:R-:W-:Y:S01]  /*0cf0*/  R2UR UR4, R3 ;  /* 0x00000000030472ca */ /* 0x000fe200000e0000 */
[----:B------:R-:W-:Y:S01]  /*0d00*/  BAR.SYNC.DEFER_BLOCKING 0x0 ;  /* 0x0000000000007b1d */ /* 0x000fe20000010000 */
[----:B------:R-:W-:-:S11]  /*0d10*/  UIADD3 UR38, UPT, UPT, UR42, UR38, URZ ;  /* 0x000000262a267290 */ /* 0x000fd6000fffe0ff */
[----:B------:R-:W-:-:S04]  /*0d20*/  UIADD3 UR39, UPT, UPT, UR39, UR4, URZ ;  /* 0x0000000427277290 */ /* 0x000fc8000fffe0ff */
[----:B------:R-:W-:-:S09]  /*0d30*/  UISETP.GT.AND UP0, UPT, UR39, UR41, UPT ;  /* 0x000000292700728c */ /* 0x000fd2000bf04270 */
[----:B------:R-:W-:Y:S05]  /*0d40*/  BRA.U !UP0, `(.L_x_20) ;  /* 0xfffffff9080c7547 */ /* 0x000fea000b83ffff */
.L_x_14:
[----:B------:R-:W-:-:S13]  /*0d50*/  ISETP.GE.U32.AND P0, PT, R19, UR37, PT ;  /* 0x0000002513007c0c */ /* 0x000fda000bf06070 */
[----:B------:R-:W-:Y:S05]  /*0d60*/  @P0 EXIT ;  /* 0x000000000000094d */ /* 0x000fea0003800000 */
[----:B------:R-:W1:Y:S01]  /*0d70*/  LDC.64 R2, c[0x0][0x390] ;  /* 0x0000e400ff027b82 */ /* 0x000e620000000a00 */
[----:B0-----:R-:W-:Y:S02]  /*0d80*/  R2UR UR4, R10 ;  /* 0x000000000a0472ca */ /* 0x001fe400000e0000 */
[----:B------:R-:W-:Y:S01]  /*0d90*/  R2UR UR5, R11 ;  /* 0x000000000b0572ca */ /* 0x000fe200000e0000 */
[----:B-1----:R-:W-:-:S12]  /*0da0*/  IMAD.WIDE R2, R17, 0x4, R2 ;  /* 0x0000000411027825 */ /* 0x002fd800078e0202 */
[----:B------:R-:W-:Y:S01]  /*0db0*/  STG.E desc[UR4][R2.64], R9 ;  /* 0x0000000902007986 */ /* 0x000fe2000c101904 */
[----:B------:R-:W-:Y:S05]  /*0dc0*/  EXIT ;  /* 0x000000000000794d */ /* 0x000fea0003800000 */
.L_x_21:
        /* <DEDUP_REMOVED lines=11> */
.L_x_34:


//--------------------- .text._Z6matmulIiEvPKT_S2_PS0_jj --------------------------
	.section	.text._Z6matmulIiEvPKT_S2_PS0_jj,"ax",@progbits
	.align	128
        .global         _Z6matmulIiEvPKT_S2_PS0_jj
        .type           _Z6matmulIiEvPKT_S2_PS0_jj,@function
        .size           _Z6matmulIiEvPKT_S2_PS0_jj,(.L_x_35 - _Z6matmulIiEvPKT_S2_PS0_jj)
        .other          _Z6matmulIiEvPKT_S2_PS0_jj,@"STO_CUDA_ENTRY STV_DEFAULT"
_Z6matmulIiEvPKT_S2_PS0_jj:
.text._Z6matmulIiEvPKT_S2_PS0_jj:
        /* <DEDUP_REMOVED lines=44> */
[----:B---3--:R1:W-:Y:S06]  /*02c0*/  STL [R1+0x8], R0 ;  /* 0x0000080001007387 */ /* 0x0083ec0000100800 */
[----:B------:R-:W-:-:S07]  /*02d0*/  LEPC R20, `(.L_x_24) ;  /* 0x000000001014794e */ /* 0x000fce0000000000 */
[----:B-12---:R-:W-:Y:S05]  /*02e0*/  CALL.ABS.NOINC R8 ;  /* 0x0000000008007343 */ /* 0x006fea0003c00000 */
.L_x_24:
        /* <DEDUP_REMOVED lines=13> */
[----:B------:R-:W-:Y:S02]  /*03c0*/  MOV R5, UR5 ;  /* 0x0000000500057c02 */ /* 0x000fe40008000f00 */
[----:B-12---:R0:W-:Y:S05]  /*03d0*/  STL [R1+0x8], R0 ;  /* 0x0000080001007387 */ /* 0x0061ea0000100800 */
[----:B------:R-:W-:-:S07]  /*03e0*/  LEPC R20, `(.L_x_23) ;  /* 0x000000001014794e */ /* 0x000fce0000000000 */
[----:B0-----:R-:W-:Y:S05]  /*03f0*/  CALL.ABS.NOINC R8 ;  /* 0x0000000008007343 */ /* 0x001fea0003c00000 */
.L_x_23:
[----:B------:R-:W-:Y:S05]  /*0400*/  BSYNC.RECONVERGENT B6 ;  /* 0x0000000000067941 */ /* 0x000fea0003800200 */
.L_x_22:
        /* <DEDUP_REMOVED lines=17> */
[C---:B------:R-:W-:Y:S02]  /*0520*/  LOP3.LUT R23, R6.reuse, 0x7, RZ, 0xc0, !PT ;  /* 0x0000000706177812 */ /* 0x040fe400078ec0ff */
[----:B------:R-:W-:Y:S01]  /*0530*/  LOP3.LUT R6, R6, 0x3, RZ, 0xc0, !PT ;  /* 0x0000000306067812 */ /* 0x000fe200078ec0ff */
[----:B------:R-:W-:Y:S01]  /*0540*/  IMAD.MOV R7, RZ, RZ, -R4 ;  /* 0x000000ffff077224 */ /* 0x000fe200078e0a04 */
[----:B------:R-:W-:-:S07]  /*0550*/  IADD3 R8, PT, PT, R8, UR4, RZ ;  /* 0x0000000408087c10 */ /* 0x000fce000fffe0ff */
.L_x_31:
        /* <DEDUP_REMOVED lines=32> */
.L_x_28:
        /* <DEDUP_REMOVED lines=14> */
[----:B-1----:R-:W-:-:S02]  /*0840*/  IMAD R24, R24, R26, R9 ;  /* 0x0000001a18187224 */ /* 0x002fc400078e0209 */
[C---:B------:R-:W-:Y:S01]  /*0850*/  IMAD R26, R3.reuse, 0x4, R27 ;  /* 0x00000004031a7824 */ /* 0x040fe200078e021b */
[----:B------:R-:W-:Y:S01]  /*0860*/  LDS R9, [R13] ;  /* 0x000000000d097984 */ /* 0x000fe20000000800 */
[----:B--2---:R-:W-:Y:S02]  /*0870*/  IMAD R24, R22, R25, R24 ;  /* 0x0000001916187224 */ /* 0x004fe400078e0218 */
[C---:B------:R-:W-:Y:S01]  /*0880*/  IMAD R25, R3.reuse, 0x4, R26 ;  /* 0x0000000403197824 */ /* 0x040fe200078e021a */
[----:B------:R-:W1:Y:S04]  /*0890*/  LDS R22, [R26] ;  /* 0x000000001a167984 */ /* 0x000e680000000800 */
[----:B------:R-:W-:Y:S01]  /*08a0*/  LEA R28, R3, R25, 0x2 ;  /* 0x00000019031c7211 */ /* 0x000fe200078e10ff */
[----:B0-----:R-:W-:-:S02]  /*08b0*/  IMAD R24, R21, R20, R24 ;  /* 0x0000001415187224 */ /* 0x001fc400078e0218 */
[----:B------:R-:W-:Y:S02]  /*08c0*/  LDS R20, [R13+0x4] ;  /* 0x000004000d147984 */ /* 0x000fe40000000800 */
[----:B---3--:R-:W-:Y:S02]  /*08d0*/  IMAD R27, R3, 0x4, R28 ;  /* 0x00000004031b7824 */ /* 0x008fe400078e021c */
[----:B------:R-:W0:Y:S01]  /*08e0*/  LDS R21, [R25] ;  /* 0x0000000019157984 */ /* 0x000e220000000800 */
[----:B----4-:R-:W-:-:S03]  /*08f0*/  IMAD R16, R15, R16, R24 ;  /* 0x000000100f107224 */ /* 0x010fc600078e0218 */
[----:B------:R-:W-:Y:S04]  /*0900*/  LDS R15, [R13+0x8] ;  /* 0x000008000d0f7984 */ /* 0x000fe80000000800 */
[----:B------:R-:W2:Y:S04]  /*0910*/  LDS R28, [R28] ;  /* 0x000000001c1c7984 */ /* 0x000ea80000000800 */
[----:B------:R-:W-:Y:S04]  /*0920*/  LDS R27, [R27] ;  /* 0x000000001b1b7984 */ /* 0x000fe80000000800 */
[----:B------:R3:W4:Y:S02]  /*0930*/  LDS R24, [R13+0xc] ;  /* 0x00000c000d187984 */ /* 0x0007240000000800 */
[----:B---3--:R-:W-:-:S02]  /*0940*/  VIADD R13, R13, 0x20 ;  /* 0x000000200d0d7836 */ /* 0x008fc40000000000 */
[----:B-1----:R-:W-:-:S04]  /*0950*/  IMAD R9, R9, R22, R16 ;  /* 0x0000001609097224 */ /* 0x002fc800078e0210 */
[----:B0-----:R-:W-:-:S04]  /*0960*/  IMAD R20, R20, R21, R9 ;  /* 0x0000001514147224 */ /* 0x001fc800078e0209 */
[----:B--2---:R-:W-:-:S04]  /*0970*/  IMAD R15, R15, R28, R20 ;  /* 0x0000001c0f0f7224 */ /* 0x004fc800078e0214 */
[----:B----4-:R-:W-:Y:S01]  /*0980*/  IMAD R9, R24, R27, R15 ;  /* 0x0000001b18097224 */ /* 0x010fe200078e020f */
[----:B------:R-:W-:Y:S06]  /*0990*/  @P0 BRA `(.L_x_28) ;  /* 0xfffffffc00700947 */ /* 0x000fec000383ffff */
[----:B------:R-:W-:-:S07]  /*09a0*/  IMAD.MOV.U32 R12, RZ, RZ, R4 ;  /* 0x000000ffff0c7224 */ /* 0x000fce00078e0004 */
.L_x_27:
        /* <DEDUP_REMOVED lines=22> */
[----:B0-----:R-:W-:-:S04]  /*0b10*/  IMAD R14, R14, R15, R9 ;  /* 0x0000000f0e0e7224 */ /* 0x001fc800078e0209 */
[----:B-1----:R-:W-:-:S04]  /*0b20*/  IMAD R14, R21, R20, R14 ;  /* 0x00000014150e7224 */ /* 0x002fc800078e020e */
[----:B--2---:R-:W-:-:S04]  /*0b30*/  IMAD R14, R25, R22, R14 ;  /* 0x00000016190e7224 */ /* 0x004fc800078e020e */
[----:B---3--:R-:W-:-:S07]  /*0b40*/  IMAD R9, R27, R24, R14 ;  /* 0x000000181b097224 */ /* 0x008fce00078e020e */
.L_x_29:
        /* <DEDUP_REMOVED lines=14> */
[----:B0-----:R-:W-:-:S04]  /*0c30*/  IMAD R9, R14, R15, R9 ;  /* 0x0000000f0e097224 */ /* 0x001fc800078e0209 */
[----:B-1----:R-:W-:-:S07]  /*0c40*/  IMAD R9, R20, R21, R9 ;  /* 0x0000001514097224 */ /* 0x002fce00078e0209 */
.L_x_30:
[----:B------:R-:W-:Y:S05]  /*0c50*/  @!P1 BRA `(.L_x_26) ;  /* 0x00000000001c9947 */ /* 0x000fea0003800000 */
[----:B------:R-:W-:Y:S02]  /*0c60*/  IMAD.IADD R13, R5, 0x1, R12 ;  /* 0x00000001050d7824 */ /* 0x000fe400078e020c */
[----:B------:R-:W-:-:S03]  /*0c70*/  IMAD R12, R12, R3, R0 ;  /* 0x000000030c0c7224 */ /* 0x000fc600078e0200 */
[----:B------:R-:W-:Y:S02]  /*0c80*/  LEA R13, R13, R2, 0x2 ;  /* 0x000000020d0d7211 */ /* 0x000fe400078e10ff */
[----:B------:R-:W-:-:S03]  /*0c90*/  LEA R12, R12, UR36, 0x2 ;  /* 0x000000240c0c7c11 */ /* 0x000fc6000f8e10ff */
[----:B------:R-:W-:Y:S04]  /*0ca0*/  LDS R2, [R13] ;  /* 0x000000000d027984 */ /* 0x000fe80000000800 */
[----:B------:R-:W0:Y:S02]  /*0cb0*/  LDS R12, [R12] ;  /* 0x000000000c0c7984 */ /* 0x000e240000000800 */
[----:B0-----:R-:W-:-:S07]  /*0cc0*/  IMAD R9, R2, R12, R9 ;  /* 0x0000000c02097224 */ /* 0x001fce00078e0209 */
.L_x_26:
[----:B------:R-:W-:Y:S01]  /*0cd0*/  R2UR UR4, R3 ;  /* 0x00000000030472ca */ /* 0x000fe200000e0000 */
[----:B------:R-:W-:Y:S01]  /*0ce0*/  BAR.SYNC.DEFER_BLOCKING 0x0 ;  /* 0x0000000000007b1d */ /* 0x000fe20000010000 */
[----:B------:R-:W-:-:S11]  /*0cf0*/  UIADD3 UR38, UPT, UPT, UR42, UR38, URZ ;  /* 0x000000262a267290 */ /* 0x000fd6000fffe0ff */
[----:B------:R-:W-:-:S04]  /*0d00*/  UIADD3 UR39, UPT, UPT, UR39, UR4, URZ ;  /* 0x0000000427277290 */ /* 0x000fc8000fffe0ff */
[----:B------:R-:W-:-:S09]  /*0d10*/  UISETP.GT.AND UP0, UPT, UR39, UR41, UPT ;  /* 0x000000292700728c */ /* 0x000fd2000bf04270 */
[----:B------:R-:W-:Y:S05]  /*0d20*/  BRA.U !UP0, `(.L_x_31) ;  /* 0xfffffff9080c7547 */ /* 0x000fea000b83ffff */
.L_x_25:
        /* <DEDUP_REMOVED lines=8> */
.L_x_32:
        /* <DEDUP_REMOVED lines=13> */
.L_x_35:


//--------------------- .nv.global.init           --------------------------
	.section	.nv.global.init,"aw",@progbits
.nv.global.init:
	.type		$str,@object
	.size		$str,($str$1 - $str)
$str:
        /*0000*/ 	.byte	0x41, 0x73, 0x5b, 0x25, 0x64, 0x5d, 0x5b, 0x25, 0x64, 0x5d, 0x20, 0x3d, 0x20, 0x25, 0x66, 0x0a
        /*0010*/ 	.byte	0x00
	.type		$str$1,@object
	.size		$str$1,(.L_1 - $str$1)
$str$1:
        /*0011*/ 	.byte	0x42, 0x73, 0x5b, 0x25, 0x64, 0x5d, 0x5b, 0x25, 0x64, 0x5d, 0x20, 0x3d, 0x20, 0x25, 0x66, 0x0a
        /*0021*/ 	.byte	0x00
.L_1:


//--------------------- .nv.shared._Z6matmulIdEvPKT_S2_PS0_jj --------------------------
	.section	.nv.shared._Z6matmulIdEvPKT_S2_PS0_jj,"aw",@nobits
	.sectionflags	@""
	.align	16
	.zero		1024


//--------------------- .nv.shared.reserved.0     --------------------------
	.section	.nv.shared.reserved.0,"aw",@nobits
	.weak		__nv_reservedSMEM_offset_0_alias
	.size		__nv_reservedSMEM_offset_0_alias, 0, 64
	.other		__nv_reservedSMEM_offset_0_alias,@"STO_CUDA_RESERVED_SHARED STV_DEFAULT"
__nv_reservedSMEM_offset_0_alias:
	.zero		0
	.zero		64


//--------------------- .nv.shared._Z6matmulIfEvPKT_S2_PS0_jj --------------------------
	.section	.nv.shared._Z6matmulIfEvPKT_S2_PS0_jj,"aw",@nobits
	.sectionflags	@""
	.align	16
	.zero		1024


//--------------------- .nv.shared._Z6matmulIiEvPKT_S2_PS0_jj --------------------------
	.section	.nv.shared._Z6matmulIiEvPKT_S2_PS0_jj,"aw",@nobits
	.sectionflags	@""
	.align	16
	.zero		1024


//--------------------- .nv.constant0._Z6matmulIdEvPKT_S2_PS0_jj --------------------------
	.section	.nv.constant0._Z6matmulIdEvPKT_S2_PS0_jj,"a",@progbits
	.sectionflags	@""
	.align	4
.nv.constant0._Z6matmulIdEvPKT_S2_PS0_jj:
	.zero		928


//--------------------- .nv.constant0._Z6matmulIfEvPKT_S2_PS0_jj --------------------------
	.section	.nv.constant0._Z6matmulIfEvPKT_S2_PS0_jj,"a",@progbits
	.sectionflags	@""
	.align	4
.nv.constant0._Z6matmulIfEvPKT_S2_PS0_jj:
	.zero		928


//--------------------- .nv.constant0._Z6matmulIiEvPKT_S2_PS0_jj --------------------------
	.section	.nv.constant0._Z6matmulIiEvPKT_S2_PS0_jj,"a",@progbits
	.sectionflags	@""
	.align	4
.nv.constant0._Z6matmulIiEvPKT_S2_PS0_jj:
	.zero		928


//--------------------- SYMBOLS --------------------------

	.type		.nv.reservedSmem.offset0,@object
	.size		.nv.reservedSmem.offset0,0x4
	.type		.nv.reservedSmem.cap,@object
	.size		.nv.reservedSmem.cap,0x4
	.type		vprintf,@function
